// auto-generated by cutlass_sweep.gemm — config: {"arch": "sm_90", "cluster_m": 1, "cluster_n": 2, "dtype": "bf16", "stages": 5, "tile_k": 32, "tile_m": 128, "tile_n": 64}
#include "cutlass/cutlass.h"
#include "cutlass/gemm/collective/collective_builder.hpp"
#include "cutlass/gemm/device/gemm_universal_adapter.h"
#include "cutlass/gemm/kernel/gemm_universal.hpp"
#include "cutlass/epilogue/collective/collective_builder.hpp"

using ElemA = cutlass::bfloat16_t;
using ElemB = cutlass::bfloat16_t;
using ElemCD = cutlass::bfloat16_t;
using Acc  = float;
using TileShape    = cute::Shape<cute::_128, cute::_64, cute::_32>;
using ClusterShape = cute::Shape<cute::_1, cute::_2, cute::_1>;

using CollectiveEpilogue = typename cutlass::epilogue::collective::CollectiveBuilder<
    cutlass::arch::Sm90, cutlass::arch::OpClassTensorOp,
    TileShape, ClusterShape,
    cutlass::epilogue::collective::EpilogueTileAuto,
    Acc, Acc,
    ElemCD, cutlass::layout::RowMajor, 128 / cutlass::sizeof_bits<ElemCD>::value,
    ElemCD, cutlass::layout::RowMajor, 128 / cutlass::sizeof_bits<ElemCD>::value,
    cutlass::epilogue::collective::EpilogueScheduleAuto
  >::CollectiveOp;

using CollectiveMainloop = typename cutlass::gemm::collective::CollectiveBuilder<
    cutlass::arch::Sm90, cutlass::arch::OpClassTensorOp,
    ElemA, cutlass::layout::RowMajor, 128 / cutlass::sizeof_bits<ElemA>::value,
    ElemB, cutlass::layout::ColumnMajor, 128 / cutlass::sizeof_bits<ElemB>::value,
    Acc,
    TileShape, ClusterShape,
    cutlass::gemm::collective::StageCount<5>,
    cutlass::gemm::collective::KernelScheduleAuto
  >::CollectiveOp;

using GemmKernel = cutlass::gemm::kernel::GemmUniversal<
    cute::Shape<int,int,int,int>,
    CollectiveMainloop,
    CollectiveEpilogue
>;
using Gemm = cutlass::gemm::device::GemmUniversalAdapter<GemmKernel>;

// Force the device kernel symbol into the cubin without needing a host main.
auto* _anchor = &cutlass::device_kernel<GemmKernel>;


// ===== COMPILED SASS (sm_90a) =====

	.target	sm_90a

	.elftype	@"ET_EXEC"


//--------------------- .note.nv.tkinfo           --------------------------
	.section	.note.nv.tkinfo,"",@"SHT_NOTE"
	.sectionflags	@"SHF_NOTE_NV_TKINFO"
	.tkinfo
        /*0018*/ 	.word	0x00000002
        /*0030*/ 	.string	""
        /*0030*/ 	.string	"ptxas"
        /*0030*/ 	.string	"Cuda compilation tools, release 13.0, V13.0.88"
        /*0030*/ 	.string	"Build cuda_13.0.r13.0/compiler.36424714_0"
        /*0030*/ 	.string	"-arch sm_90a -m 64 "



//--------------------- .note.nv.cuinfo           --------------------------
	.section	.note.nv.cuinfo,"",@"SHT_NOTE"
	.sectionflags	@"SHF_NOTE_NV_CUINFO"
        /*0018*/ 	.short	0x0002
        /*001a*/ 	.short	0x005a
        /*001c*/ 	.short	0x0082
	.zero		2


//--------------------- .nv.info                  --------------------------
	.section	.nv.info,"",@"SHT_CUDA_INFO"
	.align	4


	//----- nvinfo : EIATTR_REGCOUNT
	.align		4
        /*0000*/ 	.byte	0x04, 0x2f
        /*0002*/ 	.short	(.L_15 - .L_14)
	.align		4
.L_14:
        /*0004*/ 	.word	index@(_ZN7cutlass13device_kernelINS_4gemm6kernel13GemmUniversalIN4cute5tupleIJiiiiEEENS1_10collective13CollectiveMmaINS1_34MainloopSm90TmaGmmaWarpSpecializedILi5ENS5_IJNS4_1CILi1EEENSA_ILi2EEESB_EEENS1_35KernelTmaWarpSpecializedCooperativeEEENS5_IJNSA_ILi128EEENSA_ILi64EEENSA_ILi32EEEEEENS_10bfloat16_tENS5_IJlSB_lEEESK_SL_NS4_8TiledMMAINS4_8MMA_AtomIJNS4_4SM904GMMA27MMA_64x64x16_F32BF16BF16_SSILNSP_5MajorE0ELSR_0ELNSP_7ScaleInE1ELSS_1EEEEEENS4_6LayoutINS5_IJSC_SB_SB_EEENS5_IJSB_NSA_ILi0EEESX_EEEEENS5_IJNS4_10UnderscoreES10_S10_EEEEENS4_23SM90_TMA_LOAD_MULTICASTENS4_14ComposedLayoutINS4_7SwizzleILi2ELi4ELi3EEENS4_18smem_ptr_flag_bitsILi16EEENSV_INS5_IJNSA_ILi8EEESI_EEENS5_IJSI_SB_EEEEEEEvNS4_8identityENS4_13SM90_TMA_LOADES1D_vS1E_EENS_8epilogue10collective6detail29Sm90TmaWarpSpecializedAdapterINS1I_15DefaultEpilogueISK_SL_SL_NS1H_6thread17LinearCombinationISK_Li1EffLNS1M_9ScaleType4KindE0ELNS_15FloatRoundStyleE2ESK_EENS1_15EpilogueDefaultEEEEEvvEEEEvNT_6ParamsE)
        /*0008*/ 	.word	0x000000a8


	//----- nvinfo : EIATTR_FRAME_SIZE
	.align		4
.L_15:
        /*000c*/ 	.byte	0x04, 0x11
        /*000e*/ 	.short	(.L_17 - .L_16)
	.align		4
.L_16:
        /*0010*/ 	.word	index@(_ZN7cutlass13device_kernelINS_4gemm6kernel13GemmUniversalIN4cute5tupleIJiiiiEEENS1_10collective13CollectiveMmaINS1_34MainloopSm90TmaGmmaWarpSpecializedILi5ENS5_IJNS4_1CILi1EEENSA_ILi2EEESB_EEENS1_35KernelTmaWarpSpecializedCooperativeEEENS5_IJNSA_ILi128EEENSA_ILi64EEENSA_ILi32EEEEEENS_10bfloat16_tENS5_IJlSB_lEEESK_SL_NS4_8TiledMMAINS4_8MMA_AtomIJNS4_4SM904GMMA27MMA_64x64x16_F32BF16BF16_SSILNSP_5MajorE0ELSR_0ELNSP_7ScaleInE1ELSS_1EEEEEENS4_6LayoutINS5_IJSC_SB_SB_EEENS5_IJSB_NSA_ILi0EEESX_EEEEENS5_IJNS4_10UnderscoreES10_S10_EEEEENS4_23SM90_TMA_LOAD_MULTICASTENS4_14ComposedLayoutINS4_7SwizzleILi2ELi4ELi3EEENS4_18smem_ptr_flag_bitsILi16EEENSV_INS5_IJNSA_ILi8EEESI_EEENS5_IJSI_SB_EEEEEEEvNS4_8identityENS4_13SM90_TMA_LOADES1D_vS1E_EENS_8epilogue10collective6detail29Sm90TmaWarpSpecializedAdapterINS1I_15DefaultEpilogueISK_SL_SL_NS1H_6thread17LinearCombinationISK_Li1EffLNS1M_9ScaleType4KindE0ELNS_15FloatRoundStyleE2ESK_EENS1_15EpilogueDefaultEEEEEvvEEEEvNT_6ParamsE)
        /*0014*/ 	.word	0x00000000


	//----- nvinfo : EIATTR_MIN_STACK_SIZE
	.align		4
.L_17:
        /*0018*/ 	.byte	0x04, 0x12
        /*001a*/ 	.short	(.L_19 - .L_18)
	.align		4
.L_18:
        /*001c*/ 	.word	index@(_ZN7cutlass13device_kernelINS_4gemm6kernel13GemmUniversalIN4cute5tupleIJiiiiEEENS1_10collective13CollectiveMmaINS1_34MainloopSm90TmaGmmaWarpSpecializedILi5ENS5_IJNS4_1CILi1EEENSA_ILi2EEESB_EEENS1_35KernelTmaWarpSpecializedCooperativeEEENS5_IJNSA_ILi128EEENSA_ILi64EEENSA_ILi32EEEEEENS_10bfloat16_tENS5_IJlSB_lEEESK_SL_NS4_8TiledMMAINS4_8MMA_AtomIJNS4_4SM904GMMA27MMA_64x64x16_F32BF16BF16_SSILNSP_5MajorE0ELSR_0ELNSP_7ScaleInE1ELSS_1EEEEEENS4_6LayoutINS5_IJSC_SB_SB_EEENS5_IJSB_NSA_ILi0EEESX_EEEEENS5_IJNS4_10UnderscoreES10_S10_EEEEENS4_23SM90_TMA_LOAD_MULTICASTENS4_14ComposedLayoutINS4_7SwizzleILi2ELi4ELi3EEENS4_18smem_ptr_flag_bitsILi16EEENSV_INS5_IJNSA_ILi8EEESI_EEENS5_IJSI_SB_EEEEEEEvNS4_8identityENS4_13SM90_TMA_LOADES1D_vS1E_EENS_8epilogue10collective6detail29Sm90TmaWarpSpecializedAdapterINS1I_15DefaultEpilogueISK_SL_SL_NS1H_6thread17LinearCombinationISK_Li1EffLNS1M_9ScaleType4KindE0ELNS_15FloatRoundStyleE2ESK_EENS1_15EpilogueDefaultEEEEEvvEEEEvNT_6ParamsE)
        /*0020*/ 	.word	0x00000000
.L_19:


//--------------------- .nv.compat                --------------------------
	.section	.nv.compat,"",@"SHT_CUDA_COMPAT_INFO"
	.align	4
        /*0000*/ 	.byte	0x02, 0x09, 0x01, 0x00, 0x02, 0x02, 0x04, 0x00, 0x02, 0x05, 0x05, 0x00, 0x03, 0x07, 0x01, 0x01
        /*0010*/ 	.byte	0x02, 0x03, 0x01, 0x00, 0x02, 0x06, 0x01, 0x00, 0x04, 0x0b, 0x08, 0x00, 0x00, 0x00, 0x00, 0x00
        /*0020*/ 	.byte	0x00, 0x00, 0x00, 0x00


//--------------------- .nv.info._ZN7cutlass13device_kernelINS_4gemm6kernel13GemmUniversalIN4cute5tupleIJiiiiEEENS1_10collective13CollectiveMmaINS1_34MainloopSm90TmaGmmaWarpSpecializedILi5ENS5_IJNS4_1CILi1EEENSA_ILi2EEESB_EEENS1_35KernelTmaWarpSpecializedCooperativeEEENS5_IJNSA_ILi128EEENSA_ILi64EEENSA_ILi32EEEEEENS_10bfloat16_tENS5_IJlSB_lEEESK_SL_NS4_8TiledMMAINS4_8MMA_AtomIJNS4_4SM904GMMA27MMA_64x64x16_F32BF16BF16_SSILNSP_5MajorE0ELSR_0ELNSP_7ScaleInE1ELSS_1EEEEEENS4_6LayoutINS5_IJSC_SB_SB_EEENS5_IJSB_NSA_ILi0EEESX_EEEEENS5_IJNS4_10UnderscoreES10_S10_EEEEENS4_23SM90_TMA_LOAD_MULTICASTENS4_14ComposedLayoutINS4_7SwizzleILi2ELi4ELi3EEENS4_18smem_ptr_flag_bitsILi16EEENSV_INS5_IJNSA_ILi8EEESI_EEENS5_IJSI_SB_EEEEEEEvNS4_8identityENS4_13SM90_TMA_LOADES1D_vS1E_EENS_8epilogue10collective6detail29Sm90TmaWarpSpecializedAdapterINS1I_15DefaultEpilogueISK_SL_SL_NS1H_6thread17LinearCombinationISK_Li1EffLNS1M_9ScaleType4KindE0ELNS_15FloatRoundStyleE2ESK_EENS1_15EpilogueDefaultEEEEEvvEEEEvNT_6ParamsE --------------------------
	.section	.nv.info._ZN7cutlass13device_kernelINS_4gemm6kernel13GemmUniversalIN4cute5tupleIJiiiiEEENS1_10collective13CollectiveMmaINS1_34MainloopSm90TmaGmmaWarpSpecializedILi5ENS5_IJNS4_1CILi1EEENSA_ILi2EEESB_EEENS1_35KernelTmaWarpSpecializedCooperativeEEENS5_IJNSA_ILi128EEENSA_ILi64EEENSA_ILi32EEEEEENS_10bfloat16_tENS5_IJlSB_lEEESK_SL_NS4_8TiledMMAINS4_8MMA_AtomIJNS4_4SM904GMMA27MMA_64x64x16_F32BF16BF16_SSILNSP_5MajorE0ELSR_0ELNSP_7ScaleInE1ELSS_1EEEEEENS4_6LayoutINS5_IJSC_SB_SB_EEENS5_IJSB_NSA_ILi0EEESX_EEEEENS5_IJNS4_10UnderscoreES10_S10_EEEEENS4_23SM90_TMA_LOAD_MULTICASTENS4_14ComposedLayoutINS4_7SwizzleILi2ELi4ELi3EEENS4_18smem_ptr_flag_bitsILi16EEENSV_INS5_IJNSA_ILi8EEESI_EEENS5_IJSI_SB_EEEEEEEvNS4_8identityENS4_13SM90_TMA_LOADES1D_vS1E_EENS_8epilogue10collective6detail29Sm90TmaWarpSpecializedAdapterINS1I_15DefaultEpilogueISK_SL_SL_NS1H_6thread17LinearCombinationISK_Li1EffLNS1M_9ScaleType4KindE0ELNS_15FloatRoundStyleE2ESK_EENS1_15EpilogueDefaultEEEEEvvEEEEvNT_6ParamsE,"",@"SHT_CUDA_INFO"
	.sectionflags	@""
	.align	4


	//----- nvinfo : EIATTR_CUDA_API_VERSION
	.align		4
        /*0000*/ 	.byte	0x04, 0x37
        /*0002*/ 	.short	(.L_21 - .L_20)
.L_20:
        /*0004*/ 	.word	0x00000082


	//----- nvinfo : EIATTR_KPARAM_INFO
	.align		4
.L_21:
        /*0008*/ 	.byte	0x04, 0x17
        /*000a*/ 	.short	(.L_23 - .L_22)
.L_22:
        /*000c*/ 	.word	0x00000000
        /*0010*/ 	.short	0x0000
        /*0012*/ 	.short	0x0070
        /*0014*/ 	.byte	0x00, 0xf0, 0x01, 0x10


	//----- nvinfo : EIATTR_SPARSE_MMA_MASK
	.align		4
.L_23:
        /*0018*/ 	.byte	0x03, 0x50
        /*001a*/ 	.short	0x0000


	//----- nvinfo : EIATTR_MAXREG_COUNT
	.align		4
        /*001c*/ 	.byte	0x03, 0x1b
        /*001e*/ 	.short	0x00a8


	//----- nvinfo : EIATTR_NUM_BARRIERS
	.align		4
        /*0020*/ 	.byte	0x02, 0x4c
        /*0022*/ 	.byte	0x01
	.zero		1


	//----- nvinfo : EIATTR_EXTERNS
	.align		4
        /*0024*/ 	.byte	0x04, 0x0f
        /*0026*/ 	.short	(.L_25 - .L_24)


	//   ....[0]....
	.align		4
.L_24:
        /*0028*/ 	.word	index@(__assertfail)


	//----- nvinfo : EIATTR_MERCURY_ISA_VERSION
	.align		4
.L_25:
        /*002c*/ 	.byte	0x03, 0x5f
        /*002e*/ 	.short	0x0101


	//----- nvinfo : EIATTR_INT_WARP_WIDE_INSTR_OFFSETS
	.align		4
        /*0030*/ 	.byte	0x04, 0x31
        /*0032*/ 	.short	(.L_27 - .L_26)


	//   ....[0]....
.L_26:
        /*0034*/ 	.word	0x00000490


	//   ....[1]....
        /*0038*/ 	.word	0x000004b0


	//   ....[2]....
        /*003c*/ 	.word	0x00000660


	//----- nvinfo : EIATTR_COOP_GROUP_MASK_REGIDS
	.align		4
.L_27:
        /*0040*/ 	.byte	0x04, 0x29
        /*0042*/ 	.short	(.L_29 - .L_28)


	//   ....[0]....
.L_28:
        /*0044*/ 	.word	0xffffffff


	//   ....[1]....
        /*0048*/ 	.word	0xffffffff


	//   ....[2]....
        /*004c*/ 	.word	0xffffffff


	//   ....[3]....
        /*0050*/ 	.word	0xffffffff


	//   ....[4]....
        /*0054*/ 	.word	0xffffffff


	//   ....[5]....
        /*0058*/ 	.word	0xffffffff


	//----- nvinfo : EIATTR_COOP_GROUP_INSTR_OFFSETS
	.align		4
.L_29:
        /*005c*/ 	.byte	0x04, 0x28
        /*005e*/ 	.short	(.L_31 - .L_30)


	//   ....[0]....
.L_30:
        /*0060*/ 	.word	0x00000060


	//   ....[1]....
        /*0064*/ 	.word	0x00000070


	//   ....[2]....
        /*0068*/ 	.word	0x00000130


	//   ....[3]....
        /*006c*/ 	.word	0x000002e0


	//   ....[4]....
        /*0070*/ 	.word	0x000007a0


	//   ....[5]....
        /*0074*/ 	.word	0x000011e0


	//----- nvinfo : EIATTR_REG_RECONFIG
	.align		4
.L_31:
        /*0078*/ 	.byte	0x01, 0x54
	.zero		2


	//----- nvinfo : EIATTR_SYSCALL_OFFSETS
	.align		4
        /*007c*/ 	.byte	0x04, 0x46
        /*007e*/ 	.short	(.L_33 - .L_32)


	//   ....[0]....
.L_32:
        /*0080*/ 	.word	0x000013a0


	//----- nvinfo : EIATTR_MBARRIER_INSTR_OFFSETS
	.align		4
.L_33:
        /*0084*/ 	.byte	0x04, 0x39
        /*0086*/ 	.short	(.L_35 - .L_34)


	//   ....[0]....
.L_34:
        /*0088*/ 	.word	0x00000230
        /*008c*/ 	.word	0x000000ff
        /*0090*/ 	.word	0x00000000
        /*0094*/ 	.short	0x0100
        /*0096*/ 	.byte	0x08
	.zero		1


	//   ....[1]....
        /*0098*/ 	.word	0x00000240
        /*009c*/ 	.word	0x000000ff
        /*00a0*/ 	.word	0x00000028
        /*00a4*/ 	.short	0x0100
        /*00a6*/ 	.byte	0x08
	.zero		1


	//   ....[2]....
        /*00a8*/ 	.word	0x00000250
        /*00ac*/ 	.word	0x000000ff
        /*00b0*/ 	.word	0x00000008
        /*00b4*/ 	.short	0x0100
        /*00b6*/ 	.byte	0x08
	.zero		1


	//   ....[3]....
        /*00b8*/ 	.word	0x00000260
        /*00bc*/ 	.word	0x000000ff
        /*00c0*/ 	.word	0x00000030
        /*00c4*/ 	.short	0x0100
        /*00c6*/ 	.byte	0x08
	.zero		1


	//   ....[4]....
        /*00c8*/ 	.word	0x00000270
        /*00cc*/ 	.word	0x000000ff
        /*00d0*/ 	.word	0x00000010
        /*00d4*/ 	.short	0x0100
        /*00d6*/ 	.byte	0x08
	.zero		1


	//   ....[5]....
        /*00d8*/ 	.word	0x00000280
        /*00dc*/ 	.word	0x000000ff
        /*00e0*/ 	.word	0x00000038
        /*00e4*/ 	.short	0x0100
        /*00e6*/ 	.byte	0x08
	.zero		1


	//   ....[6]....
        /*00e8*/ 	.word	0x00000290
        /*00ec*/ 	.word	0x000000ff
        /*00f0*/ 	.word	0x00000018
        /*00f4*/ 	.short	0x0100
        /*00f6*/ 	.byte	0x08
	.zero		1


	//   ....[7]....
        /*00f8*/ 	.word	0x000002a0
        /*00fc*/ 	.word	0x000000ff
        /*0100*/ 	.word	0x00000040
        /*0104*/ 	.short	0x0100
        /*0106*/ 	.byte	0x08
	.zero		1


	//   ....[8]....
        /*0108*/ 	.word	0x000002b0
        /*010c*/ 	.word	0x000000ff
        /*0110*/ 	.word	0x00000020
        /*0114*/ 	.short	0x0100
        /*0116*/ 	.byte	0x08
	.zero		1


	//   ....[9]....
        /*0118*/ 	.word	0x000002c0
        /*011c*/ 	.word	0x000000ff
        /*0120*/ 	.word	0x00000048
        /*0124*/ 	.short	0x0100
        /*0126*/ 	.byte	0x08
	.zero		1


	//   ....[10]....
        /*0128*/ 	.word	0x000006e0
        /*012c*/ 	.word	0x000000ff
        /*0130*/ 	.word	0x00000060
        /*0134*/ 	.short	0x0100
        /*0136*/ 	.byte	0x06
	.zero		1


	//   ....[11]....
        /*0138*/ 	.word	0x00000750
        /*013c*/ 	.word	0x000000ff
        /*0140*/ 	.word	0x00000068
        /*0144*/ 	.short	0x0100
        /*0146*/ 	.byte	0x06
	.zero		1


	//   ....[12]....
        /*0148*/ 	.word	0x00001460
        /*014c*/ 	.word	0x00000003
        /*0150*/ 	.word	0x00000000
        /*0154*/ 	.short	0x010a
        /*0156*/ 	.byte	0x3f
	.zero		1


	//   ....[13]....
        /*0158*/ 	.word	0x000014a0
        /*015c*/ 	.word	0x00000003
        /*0160*/ 	.word	0x00000000
        /*0164*/ 	.short	0x010a
        /*0166*/ 	.byte	0x3f
	.zero		1


	//   ....[14]....
        /*0168*/ 	.word	0x00001770
        /*016c*/ 	.word	0x00000005
        /*0170*/ 	.word	0x00000000
        /*0174*/ 	.short	0x010a
        /*0176*/ 	.byte	0x3f
	.zero		1


	//   ....[15]....
        /*0178*/ 	.word	0x000017b0
        /*017c*/ 	.word	0x00000005
        /*0180*/ 	.word	0x00000000
        /*0184*/ 	.short	0x010a
        /*0186*/ 	.byte	0x3f
	.zero		1


	//   ....[16]....
        /*0188*/ 	.word	0x00001910
        /*018c*/ 	.word	0x00000005
        /*0190*/ 	.word	0x00000000
        /*0194*/ 	.short	0x0101
        /*0196*/ 	.byte	0x3f
	.zero		1


	//   ....[17]....
        /*0198*/ 	.word	0x00001b30
        /*019c*/ 	.word	0x00000003
        /*01a0*/ 	.word	0x00000000
        /*01a4*/ 	.short	0x0101
        /*01a6*/ 	.byte	0x3f
	.zero		1


	//   ....[18]....
        /*01a8*/ 	.word	0x00004fd0
        /*01ac*/ 	.word	0x00000016
        /*01b0*/ 	.word	0x00000028
        /*01b4*/ 	.short	0x010a
        /*01b6*/ 	.byte	0x3f
	.zero		1


	//   ....[19]....
        /*01b8*/ 	.word	0x00005330
        /*01bc*/ 	.word	0x00000003
        /*01c0*/ 	.word	0x00000068
        /*01c4*/ 	.short	0x0101
        /*01c6*/ 	.byte	0x3f
	.zero		1


	//   ....[20]....
        /*01c8*/ 	.word	0x00005a80
        /*01cc*/ 	.word	0x00000007
        /*01d0*/ 	.word	0x00000000
        /*01d4*/ 	.short	0x010a
        /*01d6*/ 	.byte	0x3f
	.zero		1


	//   ....[21]....
        /*01d8*/ 	.word	0x00005b00
        /*01dc*/ 	.word	0x00000008
        /*01e0*/ 	.word	0x00000000
        /*01e4*/ 	.short	0x010a
        /*01e6*/ 	.byte	0x3f
	.zero		1


	//   ....[22]....
        /*01e8*/ 	.word	0x00005b90
        /*01ec*/ 	.word	0x00000009
        /*01f0*/ 	.word	0x00000000
        /*01f4*/ 	.short	0x010a
        /*01f6*/ 	.byte	0x3f
	.zero		1


	//   ....[23]....
        /*01f8*/ 	.word	0x00005c20
        /*01fc*/ 	.word	0x00000006
        /*0200*/ 	.word	0x00000000
        /*0204*/ 	.short	0x010a
        /*0206*/ 	.byte	0x3f
	.zero		1


	//   ....[24]....
        /*0208*/ 	.word	0x00005cb0
        /*020c*/ 	.word	0x00000003
        /*0210*/ 	.word	0x00000000
        /*0214*/ 	.short	0x010a
        /*0216*/ 	.byte	0x3f
	.zero		1


	//   ....[25]....
        /*0218*/ 	.word	0x00005d10
        /*021c*/ 	.word	0x00000003
        /*0220*/ 	.word	0x00000000
        /*0224*/ 	.short	0x010a
        /*0226*/ 	.byte	0x3f
	.zero		1


	//   ....[26]....
        /*0228*/ 	.word	0x00005d60
        /*022c*/ 	.word	0x00000005
        /*0230*/ 	.word	0x00000000
        /*0234*/ 	.short	0x010a
        /*0236*/ 	.byte	0x3f
	.zero		1


	//   ....[27]....
        /*0238*/ 	.word	0x00005e30
        /*023c*/ 	.word	0x00000016
        /*0240*/ 	.word	0x00000028
        /*0244*/ 	.short	0x010a
        /*0246*/ 	.byte	0x3f
	.zero		1


	//   ....[28]....
        /*0248*/ 	.word	0x00005f00
        /*024c*/ 	.word	0x00000007
        /*0250*/ 	.word	0x00000000
        /*0254*/ 	.short	0x010a
        /*0256*/ 	.byte	0x3f
	.zero		1


	//   ....[29]....
        /*0258*/ 	.word	0x00005f50
        /*025c*/ 	.word	0x00000008
        /*0260*/ 	.word	0x00000000
        /*0264*/ 	.short	0x010a
        /*0266*/ 	.byte	0x3f
	.zero		1


	//   ....[30]....
        /*0268*/ 	.word	0x00005fa0
        /*026c*/ 	.word	0x00000009
        /*0270*/ 	.word	0x00000000
        /*0274*/ 	.short	0x010a
        /*0276*/ 	.byte	0x3f
	.zero		1


	//   ....[31]....
        /*0278*/ 	.word	0x00005ff0
        /*027c*/ 	.word	0x00000006
        /*0280*/ 	.word	0x00000000
        /*0284*/ 	.short	0x010a
        /*0286*/ 	.byte	0x3f
	.zero		1


	//----- nvinfo : EIATTR_NUM_MBARRIERS
	.align		4
.L_35:
        /*0288*/ 	.byte	0x03, 0x38
        /*028a*/ 	.short	0x000c


	//----- nvinfo : EIATTR_EXIT_INSTR_OFFSETS
	.align		4
        /*028c*/ 	.byte	0x04, 0x1c
        /*028e*/ 	.short	(.L_37 - .L_36)


	//   ....[0]....
.L_36:
        /*0290*/ 	.word	0x00000900


	//   ....[1]....
        /*0294*/ 	.word	0x00001110


	//   ....[2]....
        /*0298*/ 	.word	0x000046f0


	//   ....[3]....
        /*029c*/ 	.word	0x00004c50


	//   ....[4]....
        /*02a0*/ 	.word	0x00005d00


	//----- nvinfo : EIATTR_MAX_THREADS
	.align		4
.L_37:
        /*02a4*/ 	.byte	0x04, 0x05
        /*02a6*/ 	.short	(.L_39 - .L_38)
.L_38:
        /*02a8*/ 	.word	0x00000180
        /*02ac*/ 	.word	0x00000001
        /*02b0*/ 	.word	0x00000001


	//----- nvinfo : EIATTR_CRS_STACK_SIZE
	.align		4
.L_39:
        /*02b4*/ 	.byte	0x04, 0x1e
        /*02b6*/ 	.short	(.L_41 - .L_40)
.L_40:
        /*02b8*/ 	.word	0x00000000


	//----- nvinfo : EIATTR_CBANK_PARAM_SIZE
	.align		4
.L_41:
        /*02bc*/ 	.byte	0x03, 0x19
        /*02be*/ 	.short	0x0470


	//----- nvinfo : EIATTR_PARAM_CBANK
	.align		4
        /*02c0*/ 	.byte	0x04, 0x0a
        /*02c2*/ 	.short	(.L_43 - .L_42)
	.align		4
.L_42:
        /*02c4*/ 	.word	index@(.nv.constant0._ZN7cutlass13device_kernelINS_4gemm6kernel13GemmUniversalIN4cute5tupleIJiiiiEEENS1_10collective13CollectiveMmaINS1_34MainloopSm90TmaGmmaWarpSpecializedILi5ENS5_IJNS4_1CILi1EEENSA_ILi2EEESB_EEENS1_35KernelTmaWarpSpecializedCooperativeEEENS5_IJNSA_ILi128EEENSA_ILi64EEENSA_ILi32EEEEEENS_10bfloat16_tENS5_IJlSB_lEEESK_SL_NS4_8TiledMMAINS4_8MMA_AtomIJNS4_4SM904GMMA27MMA_64x64x16_F32BF16BF16_SSILNSP_5MajorE0ELSR_0ELNSP_7ScaleInE1ELSS_1EEEEEENS4_6LayoutINS5_IJSC_SB_SB_EEENS5_IJSB_NSA_ILi0EEESX_EEEEENS5_IJNS4_10UnderscoreES10_S10_EEEEENS4_23SM90_TMA_LOAD_MULTICASTENS4_14ComposedLayoutINS4_7SwizzleILi2ELi4ELi3EEENS4_18smem_ptr_flag_bitsILi16EEENSV_INS5_IJNSA_ILi8EEESI_EEENS5_IJSI_SB_EEEEEEEvNS4_8identityENS4_13SM90_TMA_LOADES1D_vS1E_EENS_8epilogue10collective6detail29Sm90TmaWarpSpecializedAdapterINS1I_15DefaultEpilogueISK_SL_SL_NS1H_6thread17LinearCombinationISK_Li1EffLNS1M_9ScaleType4KindE0ELNS_15FloatRoundStyleE2ESK_EENS1_15EpilogueDefaultEEEEEvvEEEEvNT_6ParamsE)
        /*02c8*/ 	.short	0x0210
        /*02ca*/ 	.short	0x0470


	//----- nvinfo : EIATTR_SW_WAR
	.align		4
.L_43:
        /*02cc*/ 	.byte	0x04, 0x36
        /*02ce*/ 	.short	(.L_45 - .L_44)
.L_44:
        /*02d0*/ 	.word	0x00000008
.L_45:


//--------------------- .nv.callgraph             --------------------------
	.section	.nv.callgraph,"",@"SHT_CUDA_CALLGRAPH"
	.align	4
	.sectionentsize	8
	.align		4
        /*0000*/ 	.word	0x00000000
	.align		4
        /*0004*/ 	.word	0xffffffff
	.align		4
        /*0008*/ 	.word	index@(_ZN7cutlass13device_kernelINS_4gemm6kernel13GemmUniversalIN4cute5tupleIJiiiiEEENS1_10collective13CollectiveMmaINS1_34MainloopSm90TmaGmmaWarpSpecializedILi5ENS5_IJNS4_1CILi1EEENSA_ILi2EEESB_EEENS1_35KernelTmaWarpSpecializedCooperativeEEENS5_IJNSA_ILi128EEENSA_ILi64EEENSA_ILi32EEEEEENS_10bfloat16_tENS5_IJlSB_lEEESK_SL_NS4_8TiledMMAINS4_8MMA_AtomIJNS4_4SM904GMMA27MMA_64x64x16_F32BF16BF16_SSILNSP_5MajorE0ELSR_0ELNSP_7ScaleInE1ELSS_1EEEEEENS4_6LayoutINS5_IJSC_SB_SB_EEENS5_IJSB_NSA_ILi0EEESX_EEEEENS5_IJNS4_10UnderscoreES10_S10_EEEEENS4_23SM90_TMA_LOAD_MULTICASTENS4_14ComposedLayoutINS4_7SwizzleILi2ELi4ELi3EEENS4_18smem_ptr_flag_bitsILi16EEENSV_INS5_IJNSA_ILi8EEESI_EEENS5_IJSI_SB_EEEEEEEvNS4_8identityENS4_13SM90_TMA_LOADES1D_vS1E_EENS_8epilogue10collective6detail29Sm90TmaWarpSpecializedAdapterINS1I_15DefaultEpilogueISK_SL_SL_NS1H_6thread17LinearCombinationISK_Li1EffLNS1M_9ScaleType4KindE0ELNS_15FloatRoundStyleE2ESK_EENS1_15EpilogueDefaultEEEEEvvEEEEvNT_6ParamsE)
	.align		4
        /*000c*/ 	.word	index@(__assertfail)
	.align		4
        /*0010*/ 	.word	0x00000000
	.align		4
        /*0014*/ 	.word	0xfffffffe
	.align		4
        /*0018*/ 	.word	0x00000000
	.align		4
        /*001c*/ 	.word	0xfffffffd
	.align		4
        /*0020*/ 	.word	0x00000000
	.align		4
        /*0024*/ 	.word	0xfffffffc


//--------------------- .nv.constant4             --------------------------
	.section	.nv.constant4,"a",@progbits
	.align	8
	.align		8
.nv.constant4:
        /*0000*/ 	.dword	__assertfail
	.align		8
        /*0008*/ 	.dword	__unnamed_1
	.align		8
        /*0010*/ 	.dword	_ZN39_INTERNAL_d84ecbb0_4_k_cu_dc4edbcb_31304cuda3std3__45__cpo5beginE
	.align		8
        /*0018*/ 	.dword	_ZN39_INTERNAL_d84ecbb0_4_k_cu_dc4edbcb_31304cuda3std3__45__cpo3endE
	.align		8
        /*0020*/ 	.dword	_ZN39_INTERNAL_d84ecbb0_4_k_cu_dc4edbcb_31304cuda3std3__45__cpo6cbeginE
	.align		8
        /*0028*/ 	.dword	_ZN39_INTERNAL_d84ecbb0_4_k_cu_dc4edbcb_31304cuda3std3__45__cpo4cendE
	.align		8
        /*0030*/ 	.dword	_ZN39_INTERNAL_d84ecbb0_4_k_cu_dc4edbcb_31304cuda3std3__441_GLOBAL__N__d84ecbb0_4_k_cu_dc4edbcb_31306ignoreE
	.align		8
        /*0038*/ 	.dword	_ZN39_INTERNAL_d84ecbb0_4_k_cu_dc4edbcb_31304cuda3std3__419piecewise_constructE
	.align		8
        /*0040*/ 	.dword	_ZN39_INTERNAL_d84ecbb0_4_k_cu_dc4edbcb_31304cuda3std3__48in_placeE
	.align		8
        /*0048*/ 	.dword	_ZN39_INTERNAL_d84ecbb0_4_k_cu_dc4edbcb_31304cuda3std6ranges3__45__cpo4swapE
	.align		8
        /*0050*/ 	.dword	_ZN39_INTERNAL_d84ecbb0_4_k_cu_dc4edbcb_31304cuda3std6ranges3__45__cpo9iter_moveE
	.align		8
        /*0058*/ 	.dword	_ZN39_INTERNAL_d84ecbb0_4_k_cu_dc4edbcb_31304cute7productE
	.align		8
        /*0060*/ 	.dword	_ZN39_INTERNAL_d84ecbb0_4_k_cu_dc4edbcb_31304cute1_E
	.align		8
        /*0068*/ 	.dword	$str$22
	.align		8
        /*0070*/ 	.dword	$str$23


//--------------------- .text._ZN7cutlass13device_kernelINS_4gemm6kernel13GemmUniversalIN4cute5tupleIJiiiiEEENS1_10collective13CollectiveMmaINS1_34MainloopSm90TmaGmmaWarpSpecializedILi5ENS5_IJNS4_1CILi1EEENSA_ILi2EEESB_EEENS1_35KernelTmaWarpSpecializedCooperativeEEENS5_IJNSA_ILi128EEENSA_ILi64EEENSA_ILi32EEEEEENS_10bfloat16_tENS5_IJlSB_lEEESK_SL_NS4_8TiledMMAINS4_8MMA_AtomIJNS4_4SM904GMMA27MMA_64x64x16_F32BF16BF16_SSILNSP_5MajorE0ELSR_0ELNSP_7ScaleInE1ELSS_1EEEEEENS4_6LayoutINS5_IJSC_SB_SB_EEENS5_IJSB_NSA_ILi0EEESX_EEEEENS5_IJNS4_10UnderscoreES10_S10_EEEEENS4_23SM90_TMA_LOAD_MULTICASTENS4_14ComposedLayoutINS4_7SwizzleILi2ELi4ELi3EEENS4_18smem_ptr_flag_bitsILi16EEENSV_INS5_IJNSA_ILi8EEESI_EEENS5_IJSI_SB_EEEEEEEvNS4_8identityENS4_13SM90_TMA_LOADES1D_vS1E_EENS_8epilogue10collective6detail29Sm90TmaWarpSpecializedAdapterINS1I_15DefaultEpilogueISK_SL_SL_NS1H_6thread17LinearCombinationISK_Li1EffLNS1M_9ScaleType4KindE0ELNS_15FloatRoundStyleE2ESK_EENS1_15EpilogueDefaultEEEEEvvEEEEvNT_6ParamsE --------------------------
	.section	.text._ZN7cutlass13device_kernelINS_4gemm6kernel13GemmUniversalIN4cute5tupleIJiiiiEEENS1_10collective13CollectiveMmaINS1_34MainloopSm90TmaGmmaWarpSpecializedILi5ENS5_IJNS4_1CILi1EEENSA_ILi2EEESB_EEENS1_35KernelTmaWarpSpecializedCooperativeEEENS5_IJNSA_ILi128EEENSA_ILi64EEENSA_ILi32EEEEEENS_10bfloat16_tENS5_IJlSB_lEEESK_SL_NS4_8TiledMMAINS4_8MMA_AtomIJNS4_4SM904GMMA27MMA_64x64x16_F32BF16BF16_SSILNSP_5MajorE0ELSR_0ELNSP_7ScaleInE1ELSS_1EEEEEENS4_6LayoutINS5_IJSC_SB_SB_EEENS5_IJSB_NSA_ILi0EEESX_EEEEENS5_IJNS4_10UnderscoreES10_S10_EEEEENS4_23SM90_TMA_LOAD_MULTICASTENS4_14ComposedLayoutINS4_7SwizzleILi2ELi4ELi3EEENS4_18smem_ptr_flag_bitsILi16EEENSV_INS5_IJNSA_ILi8EEESI_EEENS5_IJSI_SB_EEEEEEEvNS4_8identityENS4_13SM90_TMA_LOADES1D_vS1E_EENS_8epilogue10collective6detail29Sm90TmaWarpSpecializedAdapterINS1I_15DefaultEpilogueISK_SL_SL_NS1H_6thread17LinearCombinationISK_Li1EffLNS1M_9ScaleType4KindE0ELNS_15FloatRoundStyleE2ESK_EENS1_15EpilogueDefaultEEEEEvvEEEEvNT_6ParamsE,"ax",@progbits
	.align	128
.text._ZN7cutlass13device_kernelINS_4gemm6kernel13GemmUniversalIN4cute5tupleIJiiiiEEENS1_10collective13CollectiveMmaINS1_34MainloopSm90TmaGmmaWarpSpecializedILi5ENS5_IJNS4_1CILi1EEENSA_ILi2EEESB_EEENS1_35KernelTmaWarpSpecializedCooperativeEEENS5_IJNSA_ILi128EEENSA_ILi64EEENSA_ILi32EEEEEENS_10bfloat16_tENS5_IJlSB_lEEESK_SL_NS4_8TiledMMAINS4_8MMA_AtomIJNS4_4SM904GMMA27MMA_64x64x16_F32BF16BF16_SSILNSP_5MajorE0ELSR_0ELNSP_7ScaleInE1ELSS_1EEEEEENS4_6LayoutINS5_IJSC_SB_SB_EEENS5_IJSB_NSA_ILi0EEESX_EEEEENS5_IJNS4_10UnderscoreES10_S10_EEEEENS4_23SM90_TMA_LOAD_MULTICASTENS4_14ComposedLayoutINS4_7SwizzleILi2ELi4ELi3EEENS4_18smem_ptr_flag_bitsILi16EEENSV_INS5_IJNSA_ILi8EEESI_EEENS5_IJSI_SB_EEEEEEEvNS4_8identityENS4_13SM90_TMA_LOADES1D_vS1E_EENS_8epilogue10collective6detail29Sm90TmaWarpSpecializedAdapterINS1I_15DefaultEpilogueISK_SL_SL_NS1H_6thread17LinearCombinationISK_Li1EffLNS1M_9ScaleType4KindE0ELNS_15FloatRoundStyleE2ESK_EENS1_15EpilogueDefaultEEEEEvvEEEEvNT_6ParamsE:
        .type           _ZN7cutlass13device_kernelINS_4gemm6kernel13GemmUniversalIN4cute5tupleIJiiiiEEENS1_10collective13CollectiveMmaINS1_34MainloopSm90TmaGmmaWarpSpecializedILi5ENS5_IJNS4_1CILi1EEENSA_ILi2EEESB_EEENS1_35KernelTmaWarpSpecializedCooperativeEEENS5_IJNSA_ILi128EEENSA_ILi64EEENSA_ILi32EEEEEENS_10bfloat16_tENS5_IJlSB_lEEESK_SL_NS4_8TiledMMAINS4_8MMA_AtomIJNS4_4SM904GMMA27MMA_64x64x16_F32BF16BF16_SSILNSP_5MajorE0ELSR_0ELNSP_7ScaleInE1ELSS_1EEEEEENS4_6LayoutINS5_IJSC_SB_SB_EEENS5_IJSB_NSA_ILi0EEESX_EEEEENS5_IJNS4_10UnderscoreES10_S10_EEEEENS4_23SM90_TMA_LOAD_MULTICASTENS4_14ComposedLayoutINS4_7SwizzleILi2ELi4ELi3EEENS4_18smem_ptr_flag_bitsILi16EEENSV_INS5_IJNSA_ILi8EEESI_EEENS5_IJSI_SB_EEEEEEEvNS4_8identityENS4_13SM90_TMA_LOADES1D_vS1E_EENS_8epilogue10collective6detail29Sm90TmaWarpSpecializedAdapterINS1I_15DefaultEpilogueISK_SL_SL_NS1H_6thread17LinearCombinationISK_Li1EffLNS1M_9ScaleType4KindE0ELNS_15FloatRoundStyleE2ESK_EENS1_15EpilogueDefaultEEEEEvvEEEEvNT_6ParamsE,@function
        .size           _ZN7cutlass13device_kernelINS_4gemm6kernel13GemmUniversalIN4cute5tupleIJiiiiEEENS1_10collective13CollectiveMmaINS1_34MainloopSm90TmaGmmaWarpSpecializedILi5ENS5_IJNS4_1CILi1EEENSA_ILi2EEESB_EEENS1_35KernelTmaWarpSpecializedCooperativeEEENS5_IJNSA_ILi128EEENSA_ILi64EEENSA_ILi32EEEEEENS_10bfloat16_tENS5_IJlSB_lEEESK_SL_NS4_8TiledMMAINS4_8MMA_AtomIJNS4_4SM904GMMA27MMA_64x64x16_F32BF16BF16_SSILNSP_5MajorE0ELSR_0ELNSP_7ScaleInE1ELSS_1EEEEEENS4_6LayoutINS5_IJSC_SB_SB_EEENS5_IJSB_NSA_ILi0EEESX_EEEEENS5_IJNS4_10UnderscoreES10_S10_EEEEENS4_23SM90_TMA_LOAD_MULTICASTENS4_14ComposedLayoutINS4_7SwizzleILi2ELi4ELi3EEENS4_18smem_ptr_flag_bitsILi16EEENSV_INS5_IJNSA_ILi8EEESI_EEENS5_IJSI_SB_EEEEEEEvNS4_8identityENS4_13SM90_TMA_LOADES1D_vS1E_EENS_8epilogue10collective6detail29Sm90TmaWarpSpecializedAdapterINS1I_15DefaultEpilogueISK_SL_SL_NS1H_6thread17LinearCombinationISK_Li1EffLNS1M_9ScaleType4KindE0ELNS_15FloatRoundStyleE2ESK_EENS1_15EpilogueDefaultEEEEEvvEEEEvNT_6ParamsE,(.L_x_137 - _ZN7cutlass13device_kernelINS_4gemm6kernel13GemmUniversalIN4cute5tupleIJiiiiEEENS1_10collective13CollectiveMmaINS1_34MainloopSm90TmaGmmaWarpSpecializedILi5ENS5_IJNS4_1CILi1EEENSA_ILi2EEESB_EEENS1_35KernelTmaWarpSpecializedCooperativeEEENS5_IJNSA_ILi128EEENSA_ILi64EEENSA_ILi32EEEEEENS_10bfloat16_tENS5_IJlSB_lEEESK_SL_NS4_8TiledMMAINS4_8MMA_AtomIJNS4_4SM904GMMA27MMA_64x64x16_F32BF16BF16_SSILNSP_5MajorE0ELSR_0ELNSP_7ScaleInE1ELSS_1EEEEEENS4_6LayoutINS5_IJSC_SB_SB_EEENS5_IJSB_NSA_ILi0EEESX_EEEEENS5_IJNS4_10UnderscoreES10_S10_EEEEENS4_23SM90_TMA_LOAD_MULTICASTENS4_14ComposedLayoutINS4_7SwizzleILi2ELi4ELi3EEENS4_18smem_ptr_flag_bitsILi16EEENSV_INS5_IJNSA_ILi8EEESI_EEENS5_IJSI_SB_EEEEEEEvNS4_8identityENS4_13SM90_TMA_LOADES1D_vS1E_EENS_8epilogue10collective6detail29Sm90TmaWarpSpecializedAdapterINS1I_15DefaultEpilogueISK_SL_SL_NS1H_6thread17LinearCombinationISK_Li1EffLNS1M_9ScaleType4KindE0ELNS_15FloatRoundStyleE2ESK_EENS1_15EpilogueDefaultEEEEEvvEEEEvNT_6ParamsE)
        .other          _ZN7cutlass13device_kernelINS_4gemm6kernel13GemmUniversalIN4cute5tupleIJiiiiEEENS1_10collective13CollectiveMmaINS1_34MainloopSm90TmaGmmaWarpSpecializedILi5ENS5_IJNS4_1CILi1EEENSA_ILi2EEESB_EEENS1_35KernelTmaWarpSpecializedCooperativeEEENS5_IJNSA_ILi128EEENSA_ILi64EEENSA_ILi32EEEEEENS_10bfloat16_tENS5_IJlSB_lEEESK_SL_NS4_8TiledMMAINS4_8MMA_AtomIJNS4_4SM904GMMA27MMA_64x64x16_F32BF16BF16_SSILNSP_5MajorE0ELSR_0ELNSP_7ScaleInE1ELSS_1EEEEEENS4_6LayoutINS5_IJSC_SB_SB_EEENS5_IJSB_NSA_ILi0EEESX_EEEEENS5_IJNS4_10UnderscoreES10_S10_EEEEENS4_23SM90_TMA_LOAD_MULTICASTENS4_14ComposedLayoutINS4_7SwizzleILi2ELi4ELi3EEENS4_18smem_ptr_flag_bitsILi16EEENSV_INS5_IJNSA_ILi8EEESI_EEENS5_IJSI_SB_EEEEEEEvNS4_8identityENS4_13SM90_TMA_LOADES1D_vS1E_EENS_8epilogue10collective6detail29Sm90TmaWarpSpecializedAdapterINS1I_15DefaultEpilogueISK_SL_SL_NS1H_6thread17LinearCombinationISK_Li1EffLNS1M_9ScaleType4KindE0ELNS_15FloatRoundStyleE2ESK_EENS1_15EpilogueDefaultEEEEEvvEEEEvNT_6ParamsE,@"STO_CUDA_ENTRY STV_DEFAULT"
_ZN7cutlass13device_kernelINS_4gemm6kernel13GemmUniversalIN4cute5tupleIJiiiiEEENS1_10collective13CollectiveMmaINS1_34MainloopSm90TmaGmmaWarpSpecializedILi5ENS5_IJNS4_1CILi1EEENSA_ILi2EEESB_EEENS1_35KernelTmaWarpSpecializedCooperativeEEENS5_IJNSA_ILi128EEENSA_ILi64EEENSA_ILi32EEEEEENS_10bfloat16_tENS5_IJlSB_lEEESK_SL_NS4_8TiledMMAINS4_8MMA_AtomIJNS4_4SM904GMMA27MMA_64x64x16_F32BF16BF16_SSILNSP_5MajorE0ELSR_0ELNSP_7ScaleInE1ELSS_1EEEEEENS4_6LayoutINS5_IJSC_SB_SB_EEENS5_IJSB_NSA_ILi0EEESX_EEEEENS5_IJNS4_10UnderscoreES10_S10_EEEEENS4_23SM90_TMA_LOAD_MULTICASTENS4_14ComposedLayoutINS4_7SwizzleILi2ELi4ELi3EEENS4_18smem_ptr_flag_bitsILi16EEENSV_INS5_IJNSA_ILi8EEESI_EEENS5_IJSI_SB_EEEEEEEvNS4_8identityENS4_13SM90_TMA_LOADES1D_vS1E_EENS_8epilogue10collective6detail29Sm90TmaWarpSpecializedAdapterINS1I_15DefaultEpilogueISK_SL_SL_NS1H_6thread17LinearCombinationISK_Li1EffLNS1M_9ScaleType4KindE0ELNS_15FloatRoundStyleE2ESK_EENS1_15EpilogueDefaultEEEEEvvEEEEvNT_6ParamsE:
[----:B------:R-:W0:Y:S01]  /*0000*/  LDC R1, c[0x0][0x28] ;  /* 0x00000a00ff017b82 */ /* 0x000e220000000800 */
[----:B------:R-:W1:Y:S01]  /*0010*/  S2R R18, SR_TID.X ;  /* 0x0000000000127919 */ /* 0x000e620000002100 */
[----:B------:R-:W-:Y:S01]  /*0020*/  ELECT P0, URZ, PT ;  /* 0x00000000003f782f */ /* 0x000fe20003800000 */
[----:B------:R-:W-:Y:S01]  /*0030*/  BSSY B0, `(.L_x_0) ;  /* 0x000000f000007945 */ /* 0x000fe20003800000 */
[--C-:B-1----:R-:W-:Y:S02]  /*0040*/  SHF.R.U32.HI R0, RZ, 0x5, R18.reuse ;  /* 0x00000005ff007819 */ /* 0x102fe40000011612 */
[----:B------:R-:W-:-:S03]  /*0050*/  SHF.R.U32.HI R3, RZ, 0x7, R18 ;  /* 0x00000007ff037819 */ /* 0x000fc60000011612 */
[----:B------:R-:W1:Y:S04]  /*0060*/  SHFL.IDX PT, R2, R0, RZ, 0x1f ;  /* 0x00001fff00027589 */ /* 0x000e6800000e0000 */
[----:B------:R2:W3:Y:S01]  /*0070*/  SHFL.IDX PT, R5, R3, RZ, 0x1f ;  /* 0x00001fff03057589 */ /* 0x0004e200000e0000 */
[----:B-1----:R-:W-:-:S13]  /*0080*/  ISETP.NE.OR P0, PT, R2, RZ, !P0 ;  /* 0x000000ff0200720c */ /* 0x002fda0004705670 */
[----:B0-23--:R-:W-:Y:S05]  /*0090*/  @P0 BRA `(.L_x_1) ;  /* 0x0000000000200947 */ /* 0x00dfea0003800000 */
[----:B------:R-:W-:Y:S02]  /*00a0*/  ULDC.64 UR4, c[0x0][0x198] ;  /* 0x0000660000047ab9 */ /* 0x000fe40000000a00 */
[----:B------:R-:W-:Y:S02]  /*00b0*/  UIADD3 UR6, UP0, UR4, 0xf0, URZ ;  /* 0x000000f004067890 */ /* 0x000fe4000ff1e03f */
[----:B------:R-:W-:Y:S02]  /*00c0*/  UIADD3 UR4, UP1, UR4, 0x1f0, URZ ;  /* 0x000001f004047890 */ /* 0x000fe4000ff3e03f */
[----:B------:R-:W-:Y:S02]  /*00d0*/  UIADD3.X UR7, URZ, UR5, URZ, UP0, !UPT ;  /* 0x000000053f077290 */ /* 0x000fe400087fe43f */
[----:B------:R-:W-:-:S07]  /*00e0*/  UIADD3.X UR5, URZ, UR5, URZ, UP1, !UPT ;  /* 0x000000053f057290 */ /* 0x000fce0008ffe43f */
[----:B------:R0:W-:Y:S02]  /*00f0*/  UTMACCTL.PF [UR6] ;  /* 0x00000000060079b9 */ /* 0x0001e40008040000 */
[----:B------:R0:W-:Y:S02]  /*0100*/  UTMACCTL.PF [UR4] ;  /* 0x00000000040079b9 */ /* 0x0001e40008040000 */
[----:B0-----:R-:W-:Y:S01]  /*0110*/  NOP ;  /* 0x0000000000007918 */ /* 0x001fe20000000000 */
.L_x_1:
[----:B------:R-:W-:Y:S05]  /*0120*/  BSYNC B0 ;  /* 0x0000000000007941 */ /* 0x000fea0003800000 */
.L_x_0:
[----:B------:R-:W0:Y:S02]  /*0130*/  SHFL.IDX PT, R3, R0, RZ, 0x1f ;  /* 0x00001fff00037589 */ /* 0x000e2400000e0000 */
[----:B0-----:R-:W-:-:S13]  /*0140*/  ISETP.NE.AND P0, PT, R3, RZ, PT ;  /* 0x000000ff0300720c */ /* 0x001fda0003f05270 */
[----:B------:R-:W-:Y:S05]  /*0150*/  @P0 BRA `(.L_x_2) ;  /* 0x0000000000600947 */ /* 0x000fea0003800000 */
[----:B------:R-:W0:Y:S01]  /*0160*/  S2UR UR8, SR_CgaCtaId ;  /* 0x00000000000879c3 */ /* 0x000e220000008800 */
[----:B------:R-:W-:Y:S01]  /*0170*/  UMOV UR4, 0x400 ;  /* 0x0000040000047882 */ /* 0x000fe20000000000 */
[----:B------:R-:W-:Y:S01]  /*0180*/  UMOV UR5, 0x1 ;  /* 0x0000000100057882 */ /* 0x000fe20000000000 */
[----:B------:R-:W-:Y:S01]  /*0190*/  UMOV UR6, 0x4 ;  /* 0x0000000400067882 */ /* 0x000fe20000000000 */
[----:B------:R-:W-:Y:S01]  /*01a0*/  ELECT P0, URZ, PT ;  /* 0x00000000003f782f */ /* 0x000fe20003800000 */
[----:B------:R-:W-:-:S04]  /*01b0*/  UIADD3 UR6, -UR6, 0x100000, URZ ;  /* 0x0010000006067890 */ /* 0x000fc8000fffe13f */
[----:B------:R-:W-:Y:S02]  /*01c0*/  USHF.L.U32 UR7, UR6, 0xb, URZ ;  /* 0x0000000b06077899 */ /* 0x000fe4000800063f */
[----:B------:R-:W-:Y:S02]  /*01d0*/  USHF.L.U32 UR6, UR6, 0x1, URZ ;  /* 0x0000000106067899 */ /* 0x000fe4000800063f */
[----:B0-----:R-:W-:Y:S02]  /*01e0*/  ULEA UR8, UR8, UR4, 0x18 ;  /* 0x0000000408087291 */ /* 0x001fe4000f8ec03f */
[----:B------:R-:W-:-:S04]  /*01f0*/  UIADD3 UR4, -UR5, 0x100000, URZ ;  /* 0x0010000005047890 */ /* 0x000fc8000fffe13f */
[----:B------:R-:W-:Y:S02]  /*0200*/  USHF.L.U32 UR5, UR4, 0xb, URZ ;  /* 0x0000000b04057899 */ /* 0x000fe4000800063f */
[----:B------:R-:W-:Y:S01]  /*0210*/  USHF.L.U32 UR4, UR4, 0x1, URZ ;  /* 0x0000000104047899 */ /* 0x000fe2000800063f */
[----:B------:R-:W0:Y:S11]  /*0220*/  FENCE.VIEW.ASYNC.S ;  /* 0x00000000000073c6 */ /* 0x000e360000000000 */
[----:B0-----:R0:W1:Y:S01]  /*0230*/  SYNCS.EXCH.64 URZ, [UR8], UR4 ;  /* 0x00000004083f75b2 */ /* 0x0010620008000100 */
[----:B------:R0:W2:Y:S01]  /*0240*/  SYNCS.EXCH.64 URZ, [UR8+0x28], UR6 ;  /* 0x00002806083f75b2 */ /* 0x0000a20008000100 */
[----:B------:R0:W3:Y:S01]  /*0250*/  SYNCS.EXCH.64 URZ, [UR8+0x8], UR4 ;  /* 0x00000804083f75b2 */ /* 0x0000e20008000100 */
[----:B------:R0:W4:Y:S01]  /*0260*/  SYNCS.EXCH.64 URZ, [UR8+0x30], UR6 ;  /* 0x00003006083f75b2 */ /* 0x0001220008000100 */
[----:B------:R0:W0:Y:S01]  /*0270*/  SYNCS.EXCH.64 URZ, [UR8+0x10], UR4 ;  /* 0x00001004083f75b2 */ /* 0x0000220008000100 */
[----:B------:R0:W0:Y:S01]  /*0280*/  SYNCS.EXCH.64 URZ, [UR8+0x38], UR6 ;  /* 0x00003806083f75b2 */ /* 0x0000220008000100 */
[----:B------:R0:W0:Y:S01]  /*0290*/  SYNCS.EXCH.64 URZ, [UR8+0x18], UR4 ;  /* 0x00001804083f75b2 */ /* 0x0000220008000100 */
[----:B------:R0:W0:Y:S01]  /*02a0*/  SYNCS.EXCH.64 URZ, [UR8+0x40], UR6 ;  /* 0x00004006083f75b2 */ /* 0x0000220008000100 */
[----:B------:R0:W0:Y:S01]  /*02b0*/  SYNCS.EXCH.64 URZ, [UR8+0x20], UR4 ;  /* 0x00002004083f75b2 */ /* 0x0000220008000100 */
[----:B------:R0:W0:Y:S01]  /*02c0*/  SYNCS.EXCH.64 URZ, [UR8+0x48], UR6 ;  /* 0x00004806083f75b2 */ /* 0x0000220008000100 */
[----:B------:R-:W-:Y:S01]  /*02d0*/  NOP ;  /* 0x0000000000007918 */ /* 0x000fe20000000000 */
.L_x_2:
[----:B------:R-:W5:Y:S01]  /*02e0*/  SHFL.IDX PT, R0, R0, RZ, 0x1f ;  /* 0x00001fff00007589 */ /* 0x000f6200000e0000 */
[----:B------:R-:W-:Y:S01]  /*02f0*/  SHF.R.S32.HI R7, RZ, 0x1f, R18 ;  /* 0x0000001fff077819 */ /* 0x000fe20000011412 */
[----:B0-----:R-:W0:Y:S01]  /*0300*/  S2UR UR8, SR_CTAID.X ;  /* 0x00000000000879c3 */ /* 0x001e220000002500 */
[----:B------:R-:W-:Y:S01]  /*0310*/  ELECT P0, URZ, PT ;  /* 0x00000000003f782f */ /* 0x000fe20003800000 */
[----:B------:R-:W1:Y:S01]  /*0320*/  S2R R4, SR_CTAID.Y ;  /* 0x0000000000047919 */ /* 0x000e620000002600 */
[----:B------:R-:W-:Y:S01]  /*0330*/  LEA.HI R7, R7, R18, RZ, 0x7 ;  /* 0x0000001207077211 */ /* 0x000fe200078f38ff */
[----:B------:R-:W-:Y:S01]  /*0340*/  ULDC UR4, c[0x0][0x154] ;  /* 0x0000550000047ab9 */ /* 0x000fe20000000800 */
[----:B------:R-:W-:Y:S01]  /*0350*/  SHF.R.S32.HI R8, RZ, 0x1f, R3 ;  /* 0x0000001fff087819 */ /* 0x000fe20000011403 */
[----:B------:R-:W-:Y:S01]  /*0360*/  NOP ;  /* 0x0000000000007918 */ /* 0x000fe20000000000 */
[----:B------:R-:W-:Y:S01]  /*0370*/  LOP3.LUT R7, R7, 0xffffff80, RZ, 0xc0, !PT ;  /* 0xffffff8007077812 */ /* 0x000fe200078ec0ff */
[----:B------:R-:W2:Y:S01]  /*0380*/  LDC R12, c[0x0][0x140] ;  /* 0x00005000ff0c7b82 */ /* 0x000ea20000000800 */
[----:B------:R-:W-:Y:S01]  /*0390*/  LEA.HI R8, R8, R3, RZ, 0x2 ;  /* 0x0000000308087211 */ /* 0x000fe200078f10ff */
[----:B------:R-:W-:-:S02]  /*03a0*/  NOP ;  /* 0x0000000000007918 */ /* 0x000fc40000000000 */
[----:B------:R-:W-:Y:S01]  /*03b0*/  IMAD.IADD R6, R18, 0x1, -R7 ;  /* 0x0000000112067824 */ /* 0x000fe200078e0a07 */
[----:B------:R-:W-:-:S03]  /*03c0*/  LOP3.LUT R8, R8, 0x3ffffffc, RZ, 0xc0, !PT ;  /* 0x3ffffffc08087812 */ /* 0x000fc600078ec0ff */
[----:B------:R-:W3:Y:S01]  /*03d0*/  LDC R10, c[0x0][0x144] ;  /* 0x00005100ff0a7b82 */ /* 0x000ee20000000800 */
[----:B------:R-:W-:Y:S02]  /*03e0*/  SHF.R.S32.HI R7, RZ, 0x1f, R6 ;  /* 0x0000001fff077819 */ /* 0x000fe40000011406 */
[----:B------:R-:W-:Y:S02]  /*03f0*/  LOP3.LUT P2, RZ, R6, 0x7, RZ, 0xc0, !PT ;  /* 0x0000000706ff7812 */ /* 0x000fe4000784c0ff */
[----:B------:R-:W-:Y:S01]  /*0400*/  LEA.HI R7, R7, R6, RZ, 0x3 ;  /* 0x0000000607077211 */ /* 0x000fe200078f18ff */
[----:B------:R-:W-:Y:S01]  /*0410*/  VIADD R6, R5, 0xffffffff ;  /* 0xffffffff05067836 */ /* 0x000fe20000000000 */
[----:B-----5:R-:W-:Y:S02]  /*0420*/  ISETP.NE.OR P0, PT, R0, RZ, !P0 ;  /* 0x000000ff0000720c */ /* 0x020fe40004705670 */
[--C-:B------:R-:W-:Y:S02]  /*0430*/  SHF.R.S32.HI R0, RZ, 0x3, R7.reuse ;  /* 0x00000003ff007819 */ /* 0x100fe40000011407 */
[----:B------:R-:W-:-:S02]  /*0440*/  SHF.R.S32.HI R7, RZ, 0x1f, R7 ;  /* 0x0000001fff077819 */ /* 0x000fc40000011407 */
[----:B------:R-:W-:Y:S02]  /*0450*/  ISETP.GE.U32.AND P5, PT, R6, 0x2, PT ;  /* 0x000000020600780c */ /* 0x000fe40003fa6070 */
[----:B------:R-:W-:Y:S02]  /*0460*/  LEA.HI R7, R7, R0, RZ, 0x2 ;  /* 0x0000000007077211 */ /* 0x000fe400078f10ff */
[----:B--2---:R-:W-:Y:S02]  /*0470*/  ISETP.EQ.U32.AND P3, PT, R12, 0x1, PT ;  /* 0x000000010c00780c */ /* 0x004fe40003f62070 */
[----:B-1----:R-:W-:Y:S01]  /*0480*/  I2FP.F32.U32 R9, R4 ;  /* 0x0000000400097245 */ /* 0x002fe20000201000 */
[----:B------:R-:W-:Y:S01]  /*0490*/  VOTEU.ALL UP0, P0 ;  /* 0x00000000003f7886 */ /* 0x000fe20000000000 */
[----:B------:R-:W-:Y:S01]  /*04a0*/  LOP3.LUT R7, R7, 0xfffffffc, RZ, 0xc0, !PT ;  /* 0xfffffffc07077812 */ /* 0x000fe200078ec0ff */
[----:B------:R-:W-:Y:S02]  /*04b0*/  VOTEU.ALL UP1, P0 ;  /* 0x00000000003f7886 */ /* 0x000fe40000020000 */
[----:B------:R-:W-:Y:S01]  /*04c0*/  FMUL R11, R9, UR4 ;  /* 0x00000004090b7c20 */ /* 0x000fe20008400000 */
[----:B------:R-:W-:Y:S01]  /*04d0*/  IMAD.IADD R9, R3, 0x1, -R8 ;  /* 0x0000000103097824 */ /* 0x000fe200078e0a08 */
[----:B0-----:R-:W-:Y:S01]  /*04e0*/  I2FP.F32.U32 R8, UR8 ;  /* 0x0000000800087c45 */ /* 0x001fe20008201000 */
[----:B------:R-:W-:Y:S01]  /*04f0*/  IMAD.IADD R0, R0, 0x1, -R7 ;  /* 0x0000000100007824 */ /* 0x000fe200078e0a07 */
[----:B------:R-:W0:Y:S01]  /*0500*/  @!UP0 S2UR UR7, SR_CgaCtaId ;  /* 0x00000000000789c3 */ /* 0x000e220000008800 */
[----:B------:R-:W-:Y:S01]  /*0510*/  ULDC UR4, c[0x0][0x150] ;  /* 0x0000540000047ab9 */ /* 0x000fe20000000800 */
[----:B------:R-:W1:Y:S01]  /*0520*/  F2I.U32.TRUNC.NTZ R11, R11 ;  /* 0x0000000b000b7305 */ /* 0x000e62000020f000 */
[----:B------:R-:W-:Y:S01]  /*0530*/  FMUL R8, R8, UR4 ;  /* 0x0000000408087c20 */ /* 0x000fe20008400000 */
[----:B------:R-:W-:Y:S01]  /*0540*/  SHF.R.S32.HI R3, RZ, 0x1f, R2 ;  /* 0x0000001fff037819 */ /* 0x000fe20000011402 */
[----:B------:R-:W-:Y:S01]  /*0550*/  IMAD R9, R9, 0x4, R0 ;  /* 0x0000000409097824 */ /* 0x000fe200078e0200 */
[----:B------:R-:W-:Y:S01]  /*0560*/  UMOV UR4, 0x20 ;  /* 0x0000002000047882 */ /* 0x000fe20000000000 */
[----:B------:R-:W-:Y:S01]  /*0570*/  @!UP0 UMOV UR6, 0x400 ;  /* 0x0000040000068882 */ /* 0x000fe20000000000 */
[----:B------:R-:W2:Y:S01]  /*0580*/  LDC R7, c[0x0][0x148] ;  /* 0x00005200ff077b82 */ /* 0x000ea20000000800 */
[----:B------:R-:W-:Y:S01]  /*0590*/  LEA.HI R3, R3, R2, RZ, 0x2 ;  /* 0x0000000203037211 */ /* 0x000fe200078f10ff */
[----:B------:R-:W5:Y:S01]  /*05a0*/  F2I.U32.TRUNC.NTZ R8, R8 ;  /* 0x0000000800087305 */ /* 0x000f62000020f000 */
[----:B------:R-:W-:Y:S01]  /*05b0*/  IMAD.SHL.U32 R22, R9, 0x4, RZ ;  /* 0x0000000409167824 */ /* 0x000fe200078e00ff */
[----:B------:R-:W-:-:S04]  /*05c0*/  @!UP0 UIADD3 UR4, -UR4, 0x100000, URZ ;  /* 0x0010000004048890 */ /* 0x000fc8000fffe13f */
[----:B------:R-:W-:Y:S02]  /*05d0*/  @!UP0 USHF.L.U32 UR5, UR4, 0xb, URZ ;  /* 0x0000000b04058899 */ /* 0x000fe4000800063f */
[----:B------:R-:W-:Y:S01]  /*05e0*/  @!UP0 USHF.L.U32 UR4, UR4, 0x1, URZ ;  /* 0x0000000104048899 */ /* 0x000fe2000800063f */
[----:B------:R-:W-:Y:S02]  /*05f0*/  LOP3.LUT R3, R3, 0xfffffffc, RZ, 0xc0, !PT ;  /* 0xfffffffc03037812 */ /* 0x000fe400078ec0ff */
[----:B------:R-:W-:Y:S01]  /*0600*/  LOP3.LUT R22, R9, 0xc, R22, 0x78, !PT ;  /* 0x0000000c09167812 */ /* 0x000fe200078e7816 */
[----:B-1----:R-:W-:Y:S02]  /*0610*/  IMAD.MOV R21, RZ, RZ, -R11 ;  /* 0x000000ffff157224 */ /* 0x002fe400078e0a0b */
[----:B------:R-:W-:Y:S01]  /*0620*/  IMAD.IADD R0, R2, 0x1, -R3 ;  /* 0x0000000102007824 */ /* 0x000fe200078e0a03 */
[----:B0-----:R-:W-:Y:S01]  /*0630*/  @!UP0 ULEA UR6, UR7, UR6, 0x18 ;  /* 0x0000000607068291 */ /* 0x001fe2000f8ec03f */
[----:B-----5:R-:W-:-:S03]  /*0640*/  IMAD.MOV R3, RZ, RZ, -R8 ;  /* 0x000000ffff037224 */ /* 0x020fc600078e0a08 */
[----:B------:R-:W-:Y:S01]  /*0650*/  ISETP.NE.AND P1, PT, R0, 0x3, PT ;  /* 0x000000030000780c */ /* 0x000fe20003f25270 */
[----:B------:R-:W-:Y:S01]  /*0660*/  VOTEU.ALL UP0, P0 ;  /* 0x00000000003f7886 */ /* 0x000fe20000000000 */
[----:B------:R-:W-:Y:S01]  /*0670*/  ISETP.LT.U32.AND P0, PT, R22, 0x2, !P2 ;  /* 0x000000021600780c */ /* 0x000fe20005701070 */
[----:B---3--:R-:W-:Y:S01]  /*0680*/  IMAD R3, R10, R3, UR8 ;  /* 0x000000080a037e24 */ /* 0x008fe2000f8e0203 */
[----:B------:R-:W-:Y:S01]  /*0690*/  ISETP.EQ.OR P1, PT, R0, RZ, !P1 ;  /* 0x000000ff0000720c */ /* 0x000fe20004f22670 */
[----:B--2---:R-:W-:Y:S01]  /*06a0*/  IMAD R9, R7, R21, R4 ;  /* 0x0000001507097224 */ /* 0x004fe200078e0204 */
[C---:B------:R-:W-:Y:S02]  /*06b0*/  ISETP.NE.AND P2, PT, R5.reuse, RZ, PT ;  /* 0x000000ff0500720c */ /* 0x040fe40003f45270 */
[----:B------:R-:W-:Y:S01]  /*06c0*/  ISETP.EQ.AND P1, PT, R5, RZ, P1 ;  /* 0x000000ff0500720c */ /* 0x000fe20000f22270 */
[----:B------:R-:W0:Y:S02]  /*06d0*/  FENCE.VIEW.ASYNC.S ;  /* 0x00000000000073c6 */ /* 0x000e240000000000 */
[----:B0-----:R0:W1:Y:S01]  /*06e0*/  @!UP0 SYNCS.EXCH.64 URZ, [UR6+0x60], UR4 ;  /* 0x00006004063f85b2 */ /* 0x0010620008000100 */
[----:B------:R-:W-:-:S02]  /*06f0*/  ISETP.NE.AND P4, PT, R9, R22, PT ;  /* 0x000000160900720c */ /* 0x000fc40003f85270 */
[----:B------:R-:W-:Y:S02]  /*0700*/  SEL R19, RZ, 0x1, !P1 ;  /* 0x00000001ff137807 */ /* 0x000fe40004800000 */
[----:B------:R-:W-:Y:S02]  /*0710*/  ISETP.EQ.OR P4, PT, R3, RZ, !P4 ;  /* 0x000000ff0300720c */ /* 0x000fe40006782670 */
[----:B------:R-:W-:Y:S02]  /*0720*/  SEL R19, R19, 0x2, P5 ;  /* 0x0000000213137807 */ /* 0x000fe40002800000 */
[----:B------:R-:W-:-:S04]  /*0730*/  PLOP3.LUT P0, PT, P0, P4, PT, 0x80, 0x0 ;  /* 0x000000000000781c */ /* 0x000fc80000709070 */
[----:B------:R-:W-:Y:S01]  /*0740*/  P2R R58, PR, RZ, 0x1 ;  /* 0x00000001ff3a7803 */ /* 0x000fe20000000000 */
[----:B------:R0:W2:Y:S01]  /*0750*/  @!UP1 SYNCS.EXCH.64 URZ, [UR6+0x68], UR4 ;  /* 0x00006804063f95b2 */ /* 0x0000a20008000100 */
[----:B------:R-:W-:Y:S01]  /*0760*/  NOP ;  /* 0x0000000000007918 */ /* 0x000fe20000000000 */
[----:B------:R-:W-:Y:S06]  /*0770*/  @!P3 BRA `(.L_x_3) ;  /* 0x000000000008b947 */ /* 0x000fec0003800000 */
[----:B-12-4-:R-:W-:Y:S01]  /*0780*/  UCGABAR_ARV ;  /* 0x00000000000079c7 */ /* 0x016fe20008000000 */
[----:B------:R-:W-:Y:S05]  /*0790*/  BRA `(.L_x_4) ;  /* 0x0000000000047947 */ /* 0x000fea0003800000 */
.L_x_3:
[----:B-12-4-:R-:W-:Y:S01]  /*07a0*/  NOP ;  /* 0x0000000000007918 */ /* 0x016fe20000000000 */
.L_x_4:
[----:B------:R-:W1:Y:S01]  /*07b0*/  LDC R2, c[0x0][0x65c] ;  /* 0x00019700ff027b82 */ /* 0x000e620000000800 */
[----:B------:R-:W-:Y:S02]  /*07c0*/  IMAD.U32 R8, RZ, RZ, UR8 ;  /* 0x00000008ff087e24 */ /* 0x000fe4000f8e00ff */
[----:B------:R-:W-:Y:S01]  /*07d0*/  IMAD.MOV.U32 R9, RZ, RZ, RZ ;  /* 0x000000ffff097224 */ /* 0x000fe200078e00ff */
[----:B-1----:R-:W-:-:S04]  /*07e0*/  ISETP.NE.AND P1, PT, R2, 0x1, PT ;  /* 0x000000010200780c */ /* 0x002fc80003f25270 */
[----:B------:R-:W-:-:S09]  /*07f0*/  P2R R5, PR, RZ, 0x2 ;  /* 0x00000002ff057803 */ /* 0x000fd20000000000 */
[----:B------:R-:W1:Y:S01]  /*0800*/  @P1 LDC R17, c[0x0][0x10] ;  /* 0x00000400ff111b82 */ /* 0x000e620000000800 */
[----:B------:R-:W-:Y:S02]  /*0810*/  @P1 IMAD.MOV.U32 R5, RZ, RZ, RZ ;  /* 0x000000ffff051224 */ /* 0x000fe400078e00ff */
[----:B------:R-:W-:-:S05]  /*0820*/  @P1 IMAD.MOV.U32 R13, RZ, RZ, RZ ;  /* 0x000000ffff0d1224 */ /* 0x000fca00078e00ff */
[----:B------:R-:W2:Y:S01]  /*0830*/  @!P1 LDC R11, c[0x0][0xc] ;  /* 0x00000300ff0b9b82 */ /* 0x000ea20000000800 */
[----:B-1----:R-:W-:-:S04]  /*0840*/  @P1 IMAD.WIDE.U32 R16, R17, UR8, R4 ;  /* 0x0000000811101c25 */ /* 0x002fc8000f8e0004 */
[----:B------:R-:W-:Y:S02]  /*0850*/  @P1 IMAD.IADD R17, R17, 0x1, R13 ;  /* 0x0000000111111824 */ /* 0x000fe400078e020d */
[----:B--2---:R-:W-:-:S04]  /*0860*/  @!P1 IMAD.WIDE.U32 R8, R4, R11, R8 ;  /* 0x0000000b04089225 */ /* 0x004fc800078e0008 */
[----:B------:R-:W-:Y:S02]  /*0870*/  @!P1 IMAD.MOV.U32 R16, RZ, RZ, R8 ;  /* 0x000000ffff109224 */ /* 0x000fe400078e0008 */
[----:B------:R-:W-:Y:S01]  /*0880*/  @!P1 IMAD.MOV.U32 R17, RZ, RZ, R9 ;  /* 0x000000ffff119224 */ /* 0x000fe200078e0009 */
[----:B------:R-:W-:Y:S06]  /*0890*/  @!P3 BRA `(.L_x_5) ;  /* 0x00000000000cb947 */ /* 0x000fec0003800000 */
[----:B------:R-:W-:Y:S01]  /*08a0*/  UCGABAR_WAIT ;  /* 0x0000000000007dc7 */ /* 0x000fe20008000000 */
[----:B------:R-:W-:Y:S01]  /*08b0*/  CCTL.IVALL ;  /* 0x00000000ff00798f */ /* 0x000fe20002000000 */
[----:B------:R-:W-:Y:S05]  /*08c0*/  BRA `(.L_x_6) ;  /* 0x0000000000047947 */ /* 0x000fea0003800000 */
.L_x_5:
[----:B------:R-:W-:Y:S06]  /*08d0*/  BAR.SYNC.DEFER_BLOCKING 0x0 ;  /* 0x0000000000007b1d */ /* 0x000fec0000010000 */
.L_x_6:
[----:B------:R-:W-:Y:S05]  /*08e0*/  @!P2 BRA `(.L_x_7) ;  /* 0x0000003c0084a947 */ /* 0x000fea0003800000 */
[----:B------:R-:W-:-:S13]  /*08f0*/  ISETP.GT.U32.AND P0, PT, R6, 0x1, PT ;  /* 0x000000010600780c */ /* 0x000fda0003f04070 */
[----:B0-----:R-:W-:Y:S05]  /*0900*/  @P0 EXIT ;  /* 0x000000000000094d */ /* 0x001fea0003800000 */
[----:B------:R-:W-:Y:S01]  /*0910*/  ULDC.64 UR4, c[0x0][0x650] ;  /* 0x0001940000047ab9 */ /* 0x000fe20000000a00 */
[----:B------:R-:W-:Y:S01]  /*0920*/  PRMT R0, RZ, 0x7610, R0 ;  /* 0x00007610ff007816 */ /* 0x000fe20000000000 */
[----:B------:R-:W-:Y:S01]  /*0930*/  IMAD.MOV.U32 R60, RZ, RZ, -0x1 ;  /* 0xffffffffff3c7424 */ /* 0x000fe200078e00ff */
[----:B------:R-:W-:Y:S01]  /*0940*/  ISETP.GE.U32.AND P0, PT, R16, UR4, PT ;  /* 0x0000000410007c0c */ /* 0x000fe2000bf06070 */
[----:B------:R-:W-:Y:S02]  /*0950*/  IMAD.MOV.U32 R61, RZ, RZ, -0x1 ;  /* 0xffffffffff3d7424 */ /* 0x000fe400078e00ff */
[----:B------:R-:W-:Y:S01]  /*0960*/  IMAD.MOV.U32 R57, RZ, RZ, -0x1 ;  /* 0xffffffffff397424 */ /* 0x000fe200078e00ff */
[----:B------:R-:W-:-:S13]  /*0970*/  ISETP.GE.U32.AND.EX P0, PT, R17, UR5, PT, P0 ;  /* 0x0000000511007c0c */ /* 0x000fda000bf06100 */
[----:B------:R-:W-:Y:S05]  /*0980*/  @P0 BRA `(.L_x_8) ;  /* 0x0000000400280947 */ /* 0x000fea0003800000 */
[----:B------:R-:W0:Y:S01]  /*0990*/  LDC.64 R24, c[0x0][0x628] ;  /* 0x00018a00ff187b82 */ /* 0x000e220000000a00 */
[----:B------:R-:W-:Y:S02]  /*09a0*/  IMAD.MOV.U32 R8, RZ, RZ, R16 ;  /* 0x000000ffff087224 */ /* 0x000fe400078e0010 */
[----:B------:R-:W-:-:S05]  /*09b0*/  IMAD.MOV.U32 R9, RZ, RZ, R17 ;  /* 0x000000ffff097224 */ /* 0x000fca00078e0011 */
[----:B------:R-:W1:Y:S08]  /*09c0*/  LDC R0, c[0x0][0x630] ;  /* 0x00018c00ff007b82 */ /* 0x000e700000000800 */
[----:B------:R-:W2:Y:S01]  /*09d0*/  LDC.64 R26, c[0x0][0x620] ;  /* 0x00018800ff1a7b82 */ /* 0x000ea20000000a00 */
[----:B0-----:R-:W-:-:S04]  /*09e0*/  ISETP.NE.U32.AND P0, PT, R24, RZ, PT ;  /* 0x000000ff1800720c */ /* 0x001fc80003f05070 */
[----:B------:R-:W-:-:S13]  /*09f0*/  ISETP.NE.AND.EX P0, PT, R25, RZ, PT, P0 ;  /* 0x000000ff1900720c */ /* 0x000fda0003f05300 */
[----:B-12---:R-:W-:Y:S05]  /*0a00*/  @!P0 BRA `(.L_x_9) ;  /* 0x0000000000288947 */ /* 0x006fea0003800000 */
[----:B------:R-:W0:Y:S02]  /*0a10*/  LDC R13, c[0x0][0x634] ;  /* 0x00018d00ff0d7b82 */ /* 0x000e240000000800 */
[----:B0-----:R-:W-:-:S05]  /*0a20*/  IADD3 R13, P0, R16, R13, RZ ;  /* 0x0000000d100d7210 */ /* 0x001fca0007f1e0ff */
[----:B------:R-:W-:-:S04]  /*0a30*/  IMAD.X R15, RZ, RZ, R17, P0 ;  /* 0x000000ffff0f7224 */ /* 0x000fc800000e0611 */
[----:B------:R-:W-:-:S04]  /*0a40*/  IMAD.WIDE.U32 R8, R15, R24, RZ ;  /* 0x000000180f087225 */ /* 0x000fc800078e00ff */
[----:B------:R-:W-:-:S04]  /*0a50*/  IMAD.WIDE.U32 R10, P0, R13, R25, R8 ;  /* 0x000000190d0a7225 */ /* 0x000fc80007800008 */
[----:B------:R-:W-:-:S04]  /*0a60*/  IMAD.WIDE.U32 R8, R13, R24, RZ ;  /* 0x000000180d087225 */ /* 0x000fc800078e00ff */
[----:B------:R-:W-:Y:S01]  /*0a70*/  IMAD.X R13, RZ, RZ, RZ, P0 ;  /* 0x000000ffff0d7224 */ /* 0x000fe200000e06ff */
[----:B------:R-:W-:Y:S01]  /*0a80*/  IADD3 RZ, P0, R9, R10, RZ ;  /* 0x0000000a09ff7210 */ /* 0x000fe20007f1e0ff */
[----:B------:R-:W-:-:S04]  /*0a90*/  IMAD.MOV.U32 R12, RZ, RZ, R11 ;  /* 0x000000ffff0c7224 */ /* 0x000fc800078e000b */
[----:B------:R-:W-:-:S08]  /*0aa0*/  IMAD.WIDE.U32.X R8, R15, R25, R12, P0 ;  /* 0x000000190f087225 */ /* 0x000fd000000e040c */
.L_x_9:
[----:B------:R-:W0:Y:S01]  /*0ab0*/  LDC.64 R24, c[0x0][0x640] ;  /* 0x00019000ff187b82 */ /* 0x000e220000000a00 */
[-CC-:B------:R-:W-:Y:S01]  /*0ac0*/  SHF.R.U64 R57, R8, R0.reuse, R9.reuse ;  /* 0x0000000008397219 */ /* 0x180fe20000001209 */
[----:B------:R-:W-:Y:S01]  /*0ad0*/  IMAD R28, R7, R21, R4 ;  /* 0x00000015071c7224 */ /* 0x000fe200078e0204 */
[----:B------:R-:W-:Y:S01]  /*0ae0*/  SHF.R.U32.HI R0, RZ, R0, R9 ;  /* 0x00000000ff007219 */ /* 0x000fe20000011609 */
[----:B------:R-:W-:Y:S01]  /*0af0*/  IMAD.MOV.U32 R21, RZ, RZ, 0x1 ;  /* 0x00000001ff157424 */ /* 0x000fe200078e00ff */
[----:B------:R-:W-:-:S03]  /*0b00*/  IADD3 R5, P0, RZ, -R57, RZ ;  /* 0x80000039ff057210 */ /* 0x000fc60007f1e0ff */
[----:B------:R-:W1:Y:S02]  /*0b10*/  LDC R6, c[0x0][0x618] ;  /* 0x00018600ff067b82 */ /* 0x000e640000000800 */
[----:B------:R-:W-:-:S04]  /*0b20*/  IMAD.X R9, RZ, RZ, ~R0, P0 ;  /* 0x000000ffff097224 */ /* 0x000fc800000e0e00 */
[-C--:B------:R-:W-:Y:S02]  /*0b30*/  IMAD R0, R9, R26.reuse, RZ ;  /* 0x0000001a09007224 */ /* 0x080fe400078e02ff */
[----:B------:R-:W2:Y:S01]  /*0b40*/  LDC R11, c[0x0][0x608] ;  /* 0x00018200ff0b7b82 */ /* 0x000ea20000000800 */
[----:B------:R-:W-:-:S04]  /*0b50*/  IMAD.WIDE.U32 R8, R5, R26, R16 ;  /* 0x0000001a05087225 */ /* 0x000fc800078e0010 */
[----:B------:R-:W-:-:S03]  /*0b60*/  IMAD R5, R5, R27, R0 ;  /* 0x0000001b05057224 */ /* 0x000fc600078e0200 */
[----:B------:R-:W3:Y:S01]  /*0b70*/  LDC R12, c[0x0][0x658] ;  /* 0x00019600ff0c7b82 */ /* 0x000ee20000000800 */
[----:B0-----:R-:W-:Y:S01]  /*0b80*/  ISETP.NE.U32.AND P0, PT, R24, RZ, PT ;  /* 0x000000ff1800720c */ /* 0x001fe20003f05070 */
[----:B------:R-:W-:Y:S02]  /*0b90*/  IMAD.IADD R5, R9, 0x1, R5 ;  /* 0x0000000109057824 */ /* 0x000fe400078e0205 */
[----:B------:R-:W-:Y:S01]  /*0ba0*/  IMAD.MOV.U32 R9, RZ, RZ, -0x1 ;  /* 0xffffffffff097424 */ /* 0x000fe200078e00ff */
[----:B------:R-:W-:-:S03]  /*0bb0*/  ISETP.NE.AND.EX P0, PT, R25, RZ, PT, P0 ;  /* 0x000000ff1900720c */ /* 0x000fc60003f05300 */
[----:B------:R-:W0:Y:S01]  /*0bc0*/  LDC R15, c[0x0][0x600] ;  /* 0x00018000ff0f7b82 */ /* 0x000e220000000800 */
[-CC-:B-1----:R-:W-:Y:S02]  /*0bd0*/  SHF.R.U64 R13, R8, R6.reuse, R5.reuse ;  /* 0x00000006080d7219 */ /* 0x182fe40000001205 */
[----:B------:R-:W-:-:S05]  /*0be0*/  SHF.R.U32.HI R0, RZ, R6, R5 ;  /* 0x00000006ff007219 */ /* 0x000fca0000011605 */
[----:B------:R-:W1:Y:S01]  /*0bf0*/  LDC R14, c[0x0][0x648] ;  /* 0x00019200ff0e7b82 */ /* 0x000e620000000800 */
[-CC-:B--2---:R-:W-:Y:S02]  /*0c00*/  SHF.R.U64 R27, R13, R11.reuse, R0.reuse ;  /* 0x0000000b0d1b7219 */ /* 0x184fe40000001200 */
[----:B------:R-:W-:-:S05]  /*0c10*/  SHF.R.U32.HI R5, RZ, R11, R0 ;  /* 0x0000000bff057219 */ /* 0x000fca0000011600 */
[----:B------:R-:W2:Y:S01]  /*0c20*/  LDC R20, c[0x0][0x638] ;  /* 0x00018e00ff147b82 */ /* 0x000ea20000000800 */
[-CC-:B---3--:R-:W-:Y:S02]  /*0c30*/  SHF.R.U64 R26, R27, R12.reuse, R5.reuse ;  /* 0x0000000c1b1a7219 */ /* 0x188fe40000001205 */
[-C--:B------:R-:W-:Y:S02]  /*0c40*/  SHF.L.U32 R0, R9, R12.reuse, RZ ;  /* 0x0000000c09007219 */ /* 0x080fe400000006ff */
[----:B------:R-:W-:Y:S01]  /*0c50*/  SHF.R.U32.HI R5, RZ, R12, R5 ;  /* 0x0000000cff057219 */ /* 0x000fe20000011605 */
[----:B------:R-:W-:Y:S01]  /*0c60*/  IMAD.MOV.U32 R4, RZ, RZ, R26 ;  /* 0x000000ffff047224 */ /* 0x000fe200078e001a */
[----:B------:R-:W-:Y:S01]  /*0c70*/  LOP3.LUT R10, RZ, R0, RZ, 0x33, !PT ;  /* 0x00000000ff0a7212 */ /* 0x000fe200078e33ff */
[----:B------:R-:W3:Y:S01]  /*0c80*/  LDC R23, c[0x0][0x610] ;  /* 0x00018400ff177b82 */ /* 0x000ee20000000800 */
[----:B------:R-:W-:Y:S05]  /*0c90*/  @!P0 BRA `(.L_x_10) ;  /* 0x0000000000288947 */ /* 0x000fea0003800000 */
[----:B------:R-:W4:Y:S02]  /*0ca0*/  LDC R9, c[0x0][0x64c] ;  /* 0x00019300ff097b82 */ /* 0x000f240000000800 */
[----:B----4-:R-:W-:-:S05]  /*0cb0*/  IADD3 R9, P0, R26, R9, RZ ;  /* 0x000000091a097210 */ /* 0x010fca0007f1e0ff */
        /* <DEDUP_REMOVED lines=8> */
.L_x_10:
[----:B-1----:R-:W-:Y:S01]  /*0d40*/  SHF.R.U64 R4, R4, R14, R5 ;  /* 0x0000000e04047219 */ /* 0x002fe20000001205 */
[----:B0-----:R-:W-:Y:S01]  /*0d50*/  VIADD R6, R15, 0xffffffff ;  /* 0xffffffff0f067836 */ /* 0x001fe20000000000 */
[----:B------:R-:W-:Y:S02]  /*0d60*/  SHF.L.U32 R0, R21, R12, RZ ;  /* 0x0000000c15007219 */ /* 0x000fe400000006ff */
[----:B------:R-:W-:Y:S01]  /*0d70*/  LOP3.LUT R5, R27, R10, RZ, 0xc0, !PT ;  /* 0x0000000a1b057212 */ /* 0x000fe200078ec0ff */
[----:B------:R-:W-:Y:S01]  /*0d80*/  IMAD.MOV R7, RZ, RZ, -R4 ;  /* 0x000000ffff077224 */ /* 0x000fe200078e0a04 */
[----:B------:R-:W-:Y:S02]  /*0d90*/  SEL R3, R3, R28, !P1 ;  /* 0x0000001c03037207 */ /* 0x000fe40004800000 */
[----:B------:R-:W-:Y:S01]  /*0da0*/  LOP3.LUT R6, R13, R6, RZ, 0xc0, !PT ;  /* 0x000000060d067212 */ /* 0x000fe200078ec0ff */
[----:B------:R-:W-:Y:S02]  /*0db0*/  IMAD R4, R0, R4, R5 ;  /* 0x0000000400047224 */ /* 0x000fe400078e0205 */
[----:B--2---:R-:W-:-:S02]  /*0dc0*/  IMAD R0, R7, R20, R26 ;  /* 0x0000001407007224 */ /* 0x004fc400078e021a */
[----:B---3--:R-:W-:Y:S02]  /*0dd0*/  IMAD R3, R4, R23, R3 ;  /* 0x0000001704037224 */ /* 0x008fe400078e0203 */
[----:B------:R-:W-:Y:S02]  /*0de0*/  IMAD R60, R0, R15, R6 ;  /* 0x0000000f003c7224 */ /* 0x000fe400078e0206 */
[----:B------:R-:W-:-:S03]  /*0df0*/  IMAD.MOV.U32 R4, RZ, RZ, 0x1 ;  /* 0x00000001ff047424 */ /* 0x000fc600078e00ff */
[----:B------:R-:W-:Y:S02]  /*0e00*/  SEL R61, R60, R3, !P1 ;  /* 0x000000033c3d7207 */ /* 0x000fe40004800000 */
[----:B------:R-:W-:Y:S02]  /*0e10*/  PRMT R0, R4, 0x7610, R0 ;  /* 0x0000761004007816 */ /* 0x000fe40000000000 */
[----:B------:R-:W-:-:S07]  /*0e20*/  SEL R60, R3, R60, !P1 ;  /* 0x0000003c033c7207 */ /* 0x000fce0004800000 */
.L_x_8:
[----:B------:R-:W-:-:S08]  /*0e30*/  NOP ;  /* 0x0000000000007918 */ /* 0x000fd00000000000 */
[----:B------:R-:W0:Y:S02]  /*0e40*/  USETMAXREG.TRY_ALLOC.CTAPOOL UP0, 0xe8 ;  /* 0x000000e8000079c8 */ /* 0x000e240008000600 */
[----:B0-----:R-:W-:-:S13]  /*0e50*/  PLOP3.LUT P0, PT, PT, PT, UP0, 0x80, 0x0 ;  /* 0x000000000000781c */ /* 0x001fda0003f0f008 */
[----:B------:R-:W-:Y:S05]  /*0e60*/  @!P0 BRA `(.L_x_8) ;  /* 0xfffffffc00f08947 */ /* 0x000fea000383ffff */
[----:B------:R-:W-:Y:S01]  /*0e70*/  ULDC.64 UR4, c[0x0][0x598] ;  /* 0x0001660000047ab9 */ /* 0x000fe20000000a00 */
[----:B------:R-:W-:Y:S01]  /*0e80*/  ULDC.64 UR36, c[0x0][0x208] ;  /* 0x0000820000247ab9 */ /* 0x000fe20000000a00 */
[----:B------:R-:W-:-:S04]  /*0e90*/  ISETP.NE.U32.AND P0, PT, RZ, UR4, PT ;  /* 0x00000004ff007c0c */ /* 0x000fc8000bf05070 */
[----:B------:R-:W-:-:S13]  /*0ea0*/  ISETP.NE.AND.EX P0, PT, RZ, UR5, PT, P0 ;  /* 0x00000005ff007c0c */ /* 0x000fda000bf05300 */
[----:B------:R-:W-:Y:S05]  /*0eb0*/  @!P0 BRA `(.L_x_11) ;  /* 0x00000000001c8947 */ /* 0x000fea0003800000 */
[----:B------:R-:W0:Y:S02]  /*0ec0*/  LDC.64 R4, c[0x0][0x598] ;  /* 0x00016600ff047b82 */ /* 0x000e240000000a00 */
[----:B0-----:R-:W2:Y:S02]  /*0ed0*/  LDG.E.64 R4, desc[UR36][R4.64] ;  /* 0x0000002404047981 */ /* 0x001ea4000c1e1b00 */
[----:B--2---:R-:W-:-:S04]  /*0ee0*/  ISETP.NE.U32.AND P0, PT, R4, RZ, PT ;  /* 0x000000ff0400720c */ /* 0x004fc80003f05070 */
[----:B------:R-:W-:-:S13]  /*0ef0*/  ISETP.NE.AND.EX P0, PT, R5, RZ, PT, P0 ;  /* 0x000000ff0500720c */ /* 0x000fda0003f05300 */
[----:B------:R-:W-:Y:S05]  /*0f00*/  @!P0 BRA `(.L_x_11) ;  /* 0x0000000000088947 */ /* 0x000fea0003800000 */
[----:B------:R0:W5:Y:S01]  /*0f10*/  LD.E R23, desc[UR36][R4.64] ;  /* 0x0000002404177980 */ /* 0x000162000c101900 */
[----:B------:R-:W-:Y:S05]  /*0f20*/  BRA `(.L_x_12) ;  /* 0x0000000000247947 */ /* 0x000fea0003800000 */
.L_x_11:
[----:B------:R-:W-:Y:S02]  /*0f30*/  ULDC.64 UR4, c[0x0][0x588] ;  /* 0x0001620000047ab9 */ /* 0x000fe40000000a00 */
[----:B------:R-:W-:-:S04]  /*0f40*/  ISETP.NE.U32.AND P0, PT, RZ, UR4, PT ;  /* 0x00000004ff007c0c */ /* 0x000fc8000bf05070 */
[----:B------:R-:W-:-:S13]  /*0f50*/  ISETP.NE.AND.EX P0, PT, RZ, UR5, PT, P0 ;  /* 0x00000005ff007c0c */ /* 0x000fda000bf05300 */
[----:B------:R-:W-:Y:S05]  /*0f60*/  @!P0 BRA `(.L_x_13) ;  /* 0x00000000000c8947 */ /* 0x000fea0003800000 */
[----:B------:R-:W0:Y:S02]  /*0f70*/  LDC.64 R4, c[0x0][0x588] ;  /* 0x00016200ff047b82 */ /* 0x000e240000000a00 */
[----:B0-----:R1:W5:Y:S01]  /*0f80*/  LDG.E R23, desc[UR36][R4.64] ;  /* 0x0000002404177981 */ /* 0x001362000c1e1900 */
[----:B------:R-:W-:Y:S05]  /*0f90*/  BRA `(.L_x_12) ;  /* 0x0000000000087947 */ /* 0x000fea0003800000 */
.L_x_13:
[----:B------:R-:W-:Y:S02]  /*0fa0*/  ULDC UR4, c[0x0][0x580] ;  /* 0x0001600000047ab9 */ /* 0x000fe40000000800 */
[----:B------:R-:W-:-:S07]  /*0fb0*/  IMAD.U32 R23, RZ, RZ, UR4 ;  /* 0x00000004ff177e24 */ /* 0x000fce000f8e00ff */
.L_x_12:
[----:B------:R-:W-:Y:S02]  /*0fc0*/  ULDC.64 UR4, c[0x0][0x5a0] ;  /* 0x0001680000047ab9 */ /* 0x000fe40000000a00 */
[----:B------:R-:W-:-:S04]  /*0fd0*/  ISETP.NE.U32.AND P0, PT, RZ, UR4, PT ;  /* 0x00000004ff007c0c */ /* 0x000fc8000bf05070 */
[----:B------:R-:W-:-:S13]  /*0fe0*/  ISETP.NE.AND.EX P0, PT, RZ, UR5, PT, P0 ;  /* 0x00000005ff007c0c */ /* 0x000fda000bf05300 */
[----:B------:R-:W-:Y:S05]  /*0ff0*/  @!P0 BRA `(.L_x_14) ;  /* 0x00000000001c8947 */ /* 0x000fea0003800000 */
[----:B01----:R-:W0:Y:S02]  /*1000*/  LDC.64 R4, c[0x0][0x5a0] ;  /* 0x00016800ff047b82 */ /* 0x003e240000000a00 */
[----:B0-----:R-:W2:Y:S02]  /*1010*/  LDG.E.64 R4, desc[UR36][R4.64] ;  /* 0x0000002404047981 */ /* 0x001ea4000c1e1b00 */
[----:B--2---:R-:W-:-:S04]  /*1020*/  ISETP.NE.U32.AND P0, PT, R4, RZ, PT ;  /* 0x000000ff0400720c */ /* 0x004fc80003f05070 */
[----:B------:R-:W-:-:S13]  /*1030*/  ISETP.NE.AND.EX P0, PT, R5, RZ, PT, P0 ;  /* 0x000000ff0500720c */ /* 0x000fda0003f05300 */
[----:B------:R-:W-:Y:S05]  /*1040*/  @!P0 BRA `(.L_x_14) ;  /* 0x0000000000088947 */ /* 0x000fea0003800000 */
[----:B------:R0:W5:Y:S01]  /*1050*/  LD.E R56, desc[UR36][R4.64] ;  /* 0x0000002404387980 */ /* 0x000162000c101900 */
[----:B------:R-:W-:Y:S05]  /*1060*/  BRA `(.L_x_15) ;  /* 0x0000000000247947 */ /* 0x000fea0003800000 */
.L_x_14:
[----:B------:R-:W-:Y:S02]  /*1070*/  ULDC.64 UR4, c[0x0][0x590] ;  /* 0x0001640000047ab9 */ /* 0x000fe40000000a00 */
[----:B------:R-:W-:-:S04]  /*1080*/  ISETP.NE.U32.AND P0, PT, RZ, UR4, PT ;  /* 0x00000004ff007c0c */ /* 0x000fc8000bf05070 */
[----:B------:R-:W-:-:S13]  /*1090*/  ISETP.NE.AND.EX P0, PT, RZ, UR5, PT, P0 ;  /* 0x00000005ff007c0c */ /* 0x000fda000bf05300 */
[----:B------:R-:W-:Y:S05]  /*10a0*/  @!P0 BRA `(.L_x_16) ;  /* 0x00000000000c8947 */ /* 0x000fea0003800000 */
[----:B01----:R-:W0:Y:S02]  /*10b0*/  LDC.64 R4, c[0x0][0x590] ;  /* 0x00016400ff047b82 */ /* 0x003e240000000a00 */
[----:B0-----:R1:W5:Y:S01]  /*10c0*/  LDG.E R56, desc[UR36][R4.64] ;  /* 0x0000002404387981 */ /* 0x001362000c1e1900 */
[----:B------:R-:W-:Y:S05]  /*10d0*/  BRA `(.L_x_15) ;  /* 0x0000000000087947 */ /* 0x000fea0003800000 */
.L_x_16:
[----:B------:R-:W-:Y:S02]  /*10e0*/  ULDC UR4, c[0x0][0x584] ;  /* 0x0001610000047ab9 */ /* 0x000fe40000000800 */
[----:B------:R-:W-:-:S07]  /*10f0*/  IMAD.U32 R56, RZ, RZ, UR4 ;  /* 0x00000004ff387e24 */ /* 0x000fce000f8e00ff */
.L_x_15:
[----:B------:R-:W-:-:S13]  /*1100*/  LOP3.LUT P0, RZ, R0, 0xff, RZ, 0xc0, !PT ;  /* 0x000000ff00ff7812 */ /* 0x000fda000780c0ff */
[----:B------:R-:W-:Y:S05]  /*1110*/  @!P0 EXIT ;  /* 0x000000000000894d */ /* 0x000fea0003800000 */
[----:B------:R-:W-:Y:S01]  /*1120*/  ULDC UR4, c[0x0][0x28c] ;  /* 0x0000a30000047ab9 */ /* 0x000fe20000000800 */
[----:B------:R-:W-:Y:S01]  /*1130*/  LOP3.LUT R59, R19, 0x1, RZ, 0xfc, !PT ;  /* 0x00000001133b7812 */ /* 0x000fe200078efcff */
[----:B------:R-:W-:Y:S01]  /*1140*/  UIADD3 UR4, UR4, 0x1f, URZ ;  /* 0x0000001f04047890 */ /* 0x000fe2000fffe03f */
[----:B------:R-:W-:Y:S01]  /*1150*/  UMOV UR38, URZ ;  /* 0x0000003f00267c82 */ /* 0x000fe20008000000 */
[----:B------:R-:W-:Y:S02]  /*1160*/  UMOV UR39, URZ ;  /* 0x0000003f00277c82 */ /* 0x000fe40008000000 */
[----:B------:R-:W-:-:S04]  /*1170*/  USHF.R.S32.HI UR5, URZ, 0x1f, UR4 ;  /* 0x0000001f3f057899 */ /* 0x000fc80008011404 */
[----:B------:R-:W-:-:S04]  /*1180*/  ULEA.HI UR5, UR5, UR4, URZ, 0x5 ;  /* 0x0000000405057291 */ /* 0x000fc8000f8f283f */
[----:B------:R-:W-:-:S12]  /*1190*/  USHF.R.S32.HI UR40, URZ, 0x5, UR5 ;  /* 0x000000053f287899 */ /* 0x000fd80008011405 */
.L_x_100:
[----:B------:R-:W-:Y:S01]  /*11a0*/  LOP3.LUT R0, R18, 0x80, RZ, 0xc0, !PT ;  /* 0x0000008012007812 */ /* 0x000fe200078ec0ff */
[----:B--2---:R-:W2:Y:S01]  /*11b0*/  S2UR UR7, SR_CgaCtaId ;  /* 0x00000000000779c3 */ /* 0x004ea20000008800 */
[----:B------:R-:W-:Y:S02]  /*11c0*/  UMOV UR6, 0x400 ;  /* 0x0000040000067882 */ /* 0x000fe40000000000 */
[----:B------:R-:W-:-:S06]  /*11d0*/  SHF.R.U32.HI R0, RZ, 0x7, R0 ;  /* 0x00000007ff007819 */ /* 0x000fcc0000011600 */
[----:B---3--:R-:W3:Y:S01]  /*11e0*/  SHFL.IDX PT, R0, R0, RZ, 0x1f ;  /* 0x00001fff00007589 */ /* 0x008ee200000e0000 */
[----:B--2---:R-:W-:Y:S01]  /*11f0*/  ULEA UR6, UR7, UR6, 0x18 ;  /* 0x0000000607067291 */ /* 0x004fe2000f8ec03f */
[----:B---3--:R-:W-:-:S13]  /*1200*/  R2UR UR4, R0 ;  /* 0x00000000000472ca */ /* 0x008fda00000e0000 */
[----:B------:R-:W-:-:S04]  /*1210*/  ULEA.HI UR5, UR4, UR4, URZ, 0x1 ;  /* 0x0000000404057291 */ /* 0x000fc8000f8f083f */
[----:B------:R-:W-:-:S04]  /*1220*/  ULOP3.LUT UR5, UR5, 0xffffe, URZ, 0xc0, !UPT ;  /* 0x000ffffe05057892 */ /* 0x000fc8000f8ec03f */
[----:B------:R-:W-:-:S03]  /*1230*/  UIADD3 UR5, UR4, -UR5, URZ ;  /* 0x8000000504057290 */ /* 0x000fc6000fffe03f */
[----:B------:R-:W-:Y:S01]  /*1240*/  ULDC UR4, c[0x0][0x28c] ;  /* 0x0000a30000047ab9 */ /* 0x000fe20000000800 */
[----:B------:R-:W-:Y:S01]  /*1250*/  ULEA UR5, UR5, UR6, 0xc ;  /* 0x0000000605057291 */ /* 0x000fe2000f8e603f */
[----:B------:R-:W-:-:S03]  /*1260*/  ISETP.LT.AND P0, PT, RZ, UR4, PT ;  /* 0x00000004ff007c0c */ /* 0x000fc6000bf01270 */
[----:B------:R-:W-:-:S04]  /*1270*/  UIADD3 UR5, UR5, 0x100, URZ ;  /* 0x0000010005057890 */ /* 0x000fc8000fffe03f */
[----:B------:R-:W-:-:S04]  /*1280*/  USHF.R.U32.HI UR5, URZ, 0x4, UR5 ;  /* 0x000000043f057899 */ /* 0x000fc80008011605 */
[----:B------:R-:W-:Y:S02]  /*1290*/  ULOP3.LUT UR41, UR5, 0x3fff, URZ, 0xc0, !UPT ;  /* 0x00003fff05297892 */ /* 0x000fe4000f8ec03f */
[----:B-1--45:R-:W-:Y:S10]  /*12a0*/  @P0 BRA `(.L_x_17) ;  /* 0x0000000000400947 */ /* 0x032ff40003800000 */
[----:B------:R-:W-:Y:S01]  /*12b0*/  MOV R0, 0x0 ;  /* 0x0000000000007802 */ /* 0x000fe20000000f00 */
[----:B------:R-:W-:Y:S01]  /*12c0*/  ULDC.64 UR4, c[0x4][0x68] ;  /* 0x01001a0000047ab9 */ /* 0x000fe20000000a00 */
[----:B------:R-:W-:Y:S01]  /*12d0*/  ULDC.64 UR6, c[0x4][0x8] ;  /* 0x0100020000067ab9 */ /* 0x000fe20000000a00 */
[----:B01----:R-:W-:Y:S01]  /*12e0*/  IMAD.U32 R4, RZ, RZ, UR4 ;  /* 0x00000004ff047e24 */ /* 0x003fe2000f8e00ff */
[----:B------:R0:W1:Y:S01]  /*12f0*/  LDC.64 R14, c[0x4][R0] ;  /* 0x01000000000e7b82 */ /* 0x0000620000000a00 */
[----:B------:R-:W-:Y:S01]  /*1300*/  IMAD.U32 R5, RZ, RZ, UR5 ;  /* 0x00000005ff057e24 */ /* 0x000fe2000f8e00ff */
[----:B------:R-:W-:Y:S01]  /*1310*/  ULDC.64 UR4, c[0x4][0x70] ;  /* 0x01001c0000047ab9 */ /* 0x000fe20000000a00 */
[----:B------:R-:W-:Y:S02]  /*1320*/  IMAD.U32 R10, RZ, RZ, UR6 ;  /* 0x00000006ff0a7e24 */ /* 0x000fe4000f8e00ff */
[----:B------:R-:W-:Y:S02]  /*1330*/  IMAD.U32 R6, RZ, RZ, UR4 ;  /* 0x00000004ff067e24 */ /* 0x000fe4000f8e00ff */
[----:B------:R-:W-:-:S02]  /*1340*/  IMAD.U32 R7, RZ, RZ, UR5 ;  /* 0x00000005ff077e24 */ /* 0x000fc4000f8e00ff */
[----:B------:R-:W-:Y:S02]  /*1350*/  IMAD.U32 R11, RZ, RZ, UR7 ;  /* 0x00000007ff0b7e24 */ /* 0x000fe4000f8e00ff */
[----:B------:R-:W-:Y:S02]  /*1360*/  IMAD.MOV.U32 R8, RZ, RZ, 0x1e1 ;  /* 0x000001e1ff087424 */ /* 0x000fe400078e00ff */
[----:B------:R-:W-:Y:S02]  /*1370*/  IMAD.MOV.U32 R12, RZ, RZ, 0x1 ;  /* 0x00000001ff0c7424 */ /* 0x000fe400078e00ff */
[----:B0-----:R-:W-:-:S07]  /*1380*/  IMAD.MOV.U32 R13, RZ, RZ, RZ ;  /* 0x000000ffff0d7224 */ /* 0x001fce00078e00ff */
[----:B------:R-:W-:-:S07]  /*1390*/  LEPC R20, `(.L_x_17) ;  /* 0x000000001014794e */ /* 0x000fce0000000000 */
[----:B-1---5:R-:W-:Y:S05]  /*13a0*/  CALL.ABS.NOINC R14 ;  /* 0x000000000e007343 */ /* 0x022fea0003c00000 */
.L_x_17:
[----:B------:R-:W-:-:S13]  /*13b0*/  ISETP.NE.AND P0, PT, R59, 0x3, PT ;  /* 0x000000033b00780c */ /* 0x000fda0003f05270 */
[----:B------:R-:W-:Y:S05]  /*13c0*/  @!P0 BRA `(.L_x_18) ;  /* 0x0000000000048947 */ /* 0x000fea0003800000 */
[----:B------:R-:W-:Y:S01]  /*13d0*/  BPT.TRAP 0x1 ;  /* 0x000000040000795c */ /* 0x000fe20000300000 */
.L_x_18:
[----:B------:R-:W2:Y:S01]  /*13e0*/  S2UR UR5, SR_CgaCtaId ;  /* 0x00000000000579c3 */ /* 0x000ea20000008800 */
[----:B------:R-:W-:Y:S01]  /*13f0*/  UMOV UR4, 0x400 ;  /* 0x0000040000047882 */ /* 0x000fe20000000000 */
[----:B------:R-:W-:Y:S02]  /*1400*/  IMAD.U32 R0, RZ, RZ, UR38 ;  /* 0x00000026ff007e24 */ /* 0x000fe4000f8e00ff */
[----:B------:R-:W-:-:S03]  /*1410*/  IMAD.U32 R3, RZ, RZ, UR39 ;  /* 0x00000027ff037e24 */ /* 0x000fc6000f8e00ff */
[----:B------:R-:W-:Y:S01]  /*1420*/  SHF.L.U32 R0, R0, 0x1f, RZ ;  /* 0x0000001f00007819 */ /* 0x000fe200000006ff */
[----:B--2---:R-:W-:-:S06]  /*1430*/  ULEA UR4, UR5, UR4, 0x18 ;  /* 0x0000000405047291 */ /* 0x004fcc000f8ec03f */
[----:B------:R-:W-:-:S04]  /*1440*/  IMAD.U32 R6, RZ, RZ, UR4 ;  /* 0x00000004ff067e24 */ /* 0x000fc8000f8e00ff */
[----:B------:R-:W-:-:S04]  /*1450*/  IMAD R3, R3, 0x8, R6 ;  /* 0x0000000803037824 */ /* 0x000fc800078e0206 */
[----:B------:R2:W3:Y:S01]  /*1460*/  SYNCS.PHASECHK.TRANS64.TRYWAIT P1, [R3+URZ], R0 ;  /* 0x00000000030075a7 */ /* 0x0004e2000802017f */
[----:B------:R-:W-:Y:S05]  /*1470*/  @!P0 BRA `(.L_x_19) ;  /* 0x0000000000048947 */ /* 0x000fea0003800000 */
[----:B------:R-:W-:Y:S01]  /*1480*/  BPT.TRAP 0x1 ;  /* 0x000000040000795c */ /* 0x000fe20000300000 */
.L_x_19:
[----:B---3--:R-:W-:Y:S05]  /*1490*/  @P1 BRA `(.L_x_20) ;  /* 0x0000000000081947 */ /* 0x008fea0003800000 */
[----:B------:R-:W3:Y:S02]  /*14a0*/  SYNCS.PHASECHK.TRANS64.TRYWAIT P1, [R3+URZ], R0 ;  /* 0x00000000030075a7 */ /* 0x000ee4000802017f */
[----:B---3--:R-:W-:Y:S05]  /*14b0*/  @!P1 BRA `(.L_x_21) ;  /* 0x0000004800149947 */ /* 0x008fea0003800000 */
.L_x_20:
[----:B------:R-:W-:-:S04]  /*14c0*/  UISETP.LT.AND UP0, UPT, UR40, 0x1, UPT ;  /* 0x000000012800788c */ /* 0x000fc8000bf01270 */
[----:B------:R-:W-:-:S06]  /*14d0*/  USEL UR4, UR40, 0x1, UP0 ;  /* 0x0000000128047887 */ /* 0x000fcc0008000000 */
[----:B--23--:R-:W-:Y:S01]  /*14e0*/  IMAD.U32 R0, RZ, RZ, UR4 ;  /* 0x00000004ff007e24 */ /* 0x00cfe2000f8e00ff */
[----:B------:R-:W-:Y:S05]  /*14f0*/  WARPSYNC.ALL ;  /* 0x0000000000007948 */ /* 0x000fea0003800000 */
[----:B------:R-:W-:-:S04]  /*1500*/  IADD3 R0, -R0, UR40, RZ ;  /* 0x0000002800007c10 */ /* 0x000fc8000fffe1ff */
[----:B------:R-:W-:Y:S02]  /*1510*/  ISETP.GE.AND P1, PT, R0, 0x1, PT ;  /* 0x000000010000780c */ /* 0x000fe40003f26270 */
[----:B------:R-:W-:Y:S01]  /*1520*/  R2UR UR4, R6 ;  /* 0x00000000060472ca */ /* 0x000fe200000e0000 */
[----:B------:R-:W-:Y:S01]  /*1530*/  ULOP3.LUT UR41, UR41, 0x10000, URZ, 0xfc, !UPT ;  /* 0x0001000029297892 */ /* 0x000fe2000f8efc3f */
[----:B------:R-:W-:Y:S01]  /*1540*/  WARPGROUP.ARRIVE ;  /* 0x00000000000079c5 */ /* 0x000fe20000000000 */
[----:B------:R-:W-:Y:S01]  /*1550*/  UMOV UR5, 0x80000020 ;  /* 0x8000002000057882 */ /* 0x000fe20000000000 */
[----:B------:R-:W-:-:S09]  /*1560*/  UMOV UR7, 0x80000020 ;  /* 0x8000002000077882 */ /* 0x000fd20000000000 */
[----:B------:R-:W-:-:S04]  /*1570*/  UIADD3 UR4, UR4, 0xa100, URZ ;  /* 0x0000a10004047890 */ /* 0x000fc8000fffe03f */
[----:B------:R-:W-:-:S04]  /*1580*/  USHF.R.U32.HI UR4, URZ, 0x4, UR4 ;  /* 0x000000043f047899 */ /* 0x000fc80008011604 */
[----:B------:R-:W-:-:S04]  /*1590*/  ULOP3.LUT UR4, UR4, 0x3fff, URZ, 0xc0, !UPT ;  /* 0x00003fff04047892 */ /* 0x000fc8000f8ec03f */
[----:B------:R-:W-:Y:S02]  /*15a0*/  ULOP3.LUT UR9, UR4, 0x10000, URZ, 0xfc, !UPT ;  /* 0x0001000004097892 */ /* 0x000fe4000f8efc3f */
[----:B------:R-:W-:Y:S02]  /*15b0*/  ULEA UR4, UR39, UR41, 0x9 ;  /* 0x0000002927047291 */ /* 0x000fe4000f8e483f */
[----:B------:R-:W-:-:S09]  /*15c0*/  ULEA UR6, UR39, UR9, 0x8 ;  /* 0x0000000927067291 */ /* 0x000fd2000f8e403f */
[----:B------:R-:W-:Y:S01]  /*15d0*/  HGMMA.64x64x16.F32.BF16 R24, gdesc[UR4], RZ, !UPT, gsb0 ;  /* 0x00e00000041879f0 */ /* 0x000fe2000c0018ff */
[----:B------:R-:W-:Y:S02]  /*15e0*/  UIADD3 UR4, UR4, 0x2, URZ ;  /* 0x0000000204047890 */ /* 0x000fe4000fffe03f */
[----:B------:R-:W-:Y:S01]  /*15f0*/  UIADD3 UR6, UR6, 0x2, URZ ;  /* 0x0000000206067890 */ /* 0x000fe2000fffe03f */
[----:B------:R-:W-:Y:S01]  /*1600*/  UMOV UR5, 0x80000020 ;  /* 0x8000002000057882 */ /* 0x000fe20000000000 */
[----:B------:R-:W-:Y:S01]  /*1610*/  UMOV UR7, 0x80000020 ;  /* 0x8000002000077882 */ /* 0x000fe20000000000 */
[----:B------:R-:W-:Y:S02]  /*1620*/  WARPGROUP.DEPBAR.LE gsb0, 0x0 ;  /* 0x00008000000079c5 */ /* 0x000fe40000010000 */
[----:B------:R-:W-:-:S06]  /*1630*/  WARPGROUP.ARRIVE ;  /* 0x00000000000079c5 */ /* 0x000fcc0000000000 */
[----:B------:R-:W-:Y:S03]  /*1640*/  HGMMA.64x64x16.F32.BF16 R24, gdesc[UR4], R24, gsb0 ;  /* 0x00e00000041879f0 */ /* 0x000fe60008001818 */
[----:B------:R-:W-:Y:S02]  /*1650*/  WARPGROUP.DEPBAR.LE gsb0, 0x0 ;  /* 0x00008000000079c5 */ /* 0x000fe40000010000 */
[----:B------:R-:W-:Y:S05]  /*1660*/  @!P1 BRA `(.L_x_22) ;  /* 0x0000000000e49947 */ /* 0x000fea0003800000 */
[----:B------:R-:W-:Y:S02]  /*1670*/  UIADD3 UR4, UR39, 0x1, URZ ;  /* 0x0000000127047890 */ /* 0x000fe4000fffe03f */
[----:B------:R-:W-:Y:S02]  /*1680*/  IMAD.U32 R3, RZ, RZ, UR39 ;  /* 0x00000027ff037e24 */ /* 0x000fe4000f8e00ff */
[----:B------:R-:W-:-:S04]  /*1690*/  UISETP.NE.AND UP0, UPT, UR4, 0x5, UPT ;  /* 0x000000050400788c */ /* 0x000fc8000bf05270 */
[----:B------:R-:W-:Y:S02]  /*16a0*/  USEL UR5, URZ, 0x1, UP0 ;  /* 0x000000013f057887 */ /* 0x000fe40008000000 */
[----:B------:R-:W-:Y:S02]  /*16b0*/  USEL UR8, UR4, URZ, UP0 ;  /* 0x0000003f04087287 */ /* 0x000fe40008000000 */
[----:B------:R-:W-:-:S06]  /*16c0*/  ULOP3.LUT UR5, UR38, UR5, URZ, 0x3c, !UPT ;  /* 0x0000000526057292 */ /* 0x000fcc000f8e3c3f */
[----:B------:R-:W-:-:S07]  /*16d0*/  IMAD.U32 R7, RZ, RZ, UR5 ;  /* 0x00000005ff077e24 */ /* 0x000fce000f8e00ff */
.L_x_29:
[----:B------:R-:W-:Y:S05]  /*16e0*/  @!P0 BRA `(.L_x_23) ;  /* 0x0000000000048947 */ /* 0x000fea0003800000 */
[----:B------:R-:W-:Y:S01]  /*16f0*/  BPT.TRAP 0x1 ;  /* 0x000000040000795c */ /* 0x000fe20000300000 */
.L_x_23:
[----:B------:R-:W2:Y:S01]  /*1700*/  S2UR UR5, SR_CgaCtaId ;  /* 0x00000000000579c3 */ /* 0x000ea20000008800 */
[----:B------:R-:W-:Y:S01]  /*1710*/  UMOV UR4, 0x400 ;  /* 0x0000040000047882 */ /* 0x000fe20000000000 */
[----:B01----:R-:W-:Y:S01]  /*1720*/  IMAD.U32 R5, RZ, RZ, UR8 ;  /* 0x00000008ff057e24 */ /* 0x003fe2000f8e00ff */
[----:B------:R-:W-:Y:S01]  /*1730*/  SHF.L.U32 R4, R7, 0x1f, RZ ;  /* 0x0000001f07047819 */ /* 0x000fe200000006ff */
[----:B--2---:R-:W-:-:S06]  /*1740*/  ULEA UR4, UR5, UR4, 0x18 ;  /* 0x0000000405047291 */ /* 0x004fcc000f8ec03f */
[----:B------:R-:W-:-:S04]  /*1750*/  IMAD.U32 R6, RZ, RZ, UR4 ;  /* 0x00000004ff067e24 */ /* 0x000fc8000f8e00ff */
[----:B------:R-:W-:-:S04]  /*1760*/  IMAD R5, R5, 0x8, R6 ;  /* 0x0000000805057824 */ /* 0x000fc800078e0206 */
[----:B------:R0:W1:Y:S01]  /*1770*/  SYNCS.PHASECHK.TRANS64.TRYWAIT P1, [R5+URZ], R4 ;  /* 0x00000004050075a7 */ /* 0x000062000802017f */
[----:B------:R-:W-:Y:S05]  /*1780*/  @!P0 BRA `(.L_x_24) ;  /* 0x0000000000048947 */ /* 0x000fea0003800000 */
[----:B------:R-:W-:Y:S01]  /*1790*/  BPT.TRAP 0x1 ;  /* 0x000000040000795c */ /* 0x000fe20000300000 */
.L_x_24:
[----:B-1----:R-:W-:Y:S05]  /*17a0*/  @P1 BRA `(.L_x_25) ;  /* 0x0000000000081947 */ /* 0x002fea0003800000 */
[----:B------:R-:W1:Y:S02]  /*17b0*/  SYNCS.PHASECHK.TRANS64.TRYWAIT P1, [R5+URZ], R4 ;  /* 0x00000004050075a7 */ /* 0x000e64000802017f */
[----:B-1----:R-:W-:Y:S05]  /*17c0*/  @!P1 BRA `(.L_x_26) ;  /* 0x0000004400649947 */ /* 0x002fea0003800000 */
.L_x_25:
[----:B------:R-:W-:Y:S01]  /*17d0*/  ULEA UR4, UR8, UR41, 0x9 ;  /* 0x0000002908047291 */ /* 0x000fe2000f8e483f */
[----:B------:R-:W-:Y:S01]  /*17e0*/  WARPGROUP.ARRIVE ;  /* 0x00000000000079c5 */ /* 0x000fe20000000000 */
[----:B------:R-:W-:Y:S01]  /*17f0*/  ULEA UR6, UR8, UR9, 0x8 ;  /* 0x0000000908067291 */ /* 0x000fe2000f8e403f */
[----:B------:R-:W-:Y:S01]  /*1800*/  UMOV UR5, 0x80000020 ;  /* 0x8000002000057882 */ /* 0x000fe20000000000 */
[----:B------:R-:W-:-:S07]  /*1810*/  UMOV UR7, 0x80000020 ;  /* 0x8000002000077882 */ /* 0x000fce0000000000 */
[----:B------:R-:W-:Y:S01]  /*1820*/  HGMMA.64x64x16.F32.BF16 R24, gdesc[UR4], R24, gsb0 ;  /* 0x00e00000041879f0 */ /* 0x000fe20008001818 */
        /* <DEDUP_REMOVED lines=9> */
[----:B------:R-:W-:Y:S01]  /*18c0*/  BPT.TRAP 0x1 ;  /* 0x000000040000795c */ /* 0x000fe20000300000 */
.L_x_27:
[----:B------:R-:W-:-:S13]  /*18d0*/  ISETP.NE.AND P1, PT, R58, RZ, PT ;  /* 0x000000ff3a00720c */ /* 0x000fda0003f25270 */
[----:B01----:R-:W-:-:S04]  /*18e0*/  @P1 IMAD R4, R3, 0x8, R6 ;  /* 0x0000000803041824 */ /* 0x003fc800078e0206 */
[----:B------:R-:W-:-:S05]  /*18f0*/  @P1 VIADD R5, R4, 0x28 ;  /* 0x0000002804051836 */ /* 0x000fca0000000000 */
[----:B------:R-:W-:-:S04]  /*1900*/  @P1 PRMT R5, R22, 0x654, R5 ;  /* 0x0000065416051816 */ /* 0x000fc80000000005 */
[----:B------:R0:W-:Y:S01]  /*1910*/  @P1 SYNCS.ARRIVE.TRANS64.RED.A1T0 RZ, [R5+URZ], RZ ;  /* 0x000000ff05ff19a7 */ /* 0x0001e2000810043f */
[----:B------:R-:W-:-:S13]  /*1920*/  ISETP.GT.U32.AND P1, PT, R19, 0x1, PT ;  /* 0x000000011300780c */ /* 0x000fda0003f24070 */
[----:B0-----:R-:W-:Y:S05]  /*1930*/  @P1 BRA `(.L_x_28) ;  /* 0x0000000000041947 */ /* 0x001fea0003800000 */
[----:B------:R-:W-:Y:S01]  /*1940*/  BPT.TRAP 0x1 ;  /* 0x000000040000795c */ /* 0x000fe20000300000 */
.L_x_28:
[----:B------:R-:W-:Y:S01]  /*1950*/  UIADD3 UR8, UR8, 0x1, URZ ;  /* 0x0000000108087890 */ /* 0x000fe2000fffe03f */
[C---:B------:R-:W-:Y:S01]  /*1960*/  ISETP.GT.AND P2, PT, R0.reuse, 0x1, PT ;  /* 0x000000010000780c */ /* 0x040fe20003f44270 */
[----:B------:R-:W-:Y:S02]  /*1970*/  VIADD R3, R3, 0x1 ;  /* 0x0000000103037836 */ /* 0x000fe40000000000 */
[----:B------:R-:W-:Y:S01]  /*1980*/  UISETP.NE.AND UP0, UPT, UR8, 0x5, UPT ;  /* 0x000000050800788c */ /* 0x000fe2000bf05270 */
[----:B------:R-:W-:Y:S02]  /*1990*/  VIADD R0, R0, 0xffffffff ;  /* 0xffffffff00007836 */ /* 0x000fe40000000000 */
[C---:B------:R-:W-:Y:S01]  /*19a0*/  ISETP.NE.AND P1, PT, R3.reuse, 0x5, PT ;  /* 0x000000050300780c */ /* 0x040fe20003f25270 */
[----:B------:R-:W-:Y:S02]  /*19b0*/  USEL UR4, URZ, 0x1, UP0 ;  /* 0x000000013f047887 */ /* 0x000fe40008000000 */
[----:B------:R-:W-:Y:S01]  /*19c0*/  USEL UR8, UR8, URZ, UP0 ;  /* 0x0000003f08087287 */ /* 0x000fe20008000000 */
[----:B------:R-:W-:-:S03]  /*19d0*/  SEL R3, R3, RZ, P1 ;  /* 0x000000ff03037207 */ /* 0x000fc60000800000 */
[----:B------:R-:W-:Y:S01]  /*19e0*/  LOP3.LUT R7, R7, UR4, RZ, 0x3c, !PT ;  /* 0x0000000407077c12 */ /* 0x000fe2000f8e3cff */
[----:B------:R-:W-:Y:S07]  /*19f0*/  @P2 BRA `(.L_x_29) ;  /* 0xfffffffc00382947 */ /* 0x000fee000383ffff */
.L_x_22:
[----:B------:R-:W2:Y:S02]  /*1a00*/  LDC R0, c[0x0][0x28c] ;  /* 0x0000a300ff007b82 */ /* 0x000ea40000000800 */
[----:B--2---:R-:W-:-:S13]  /*1a10*/  ISETP.GE.AND P1, PT, R0, 0x1, PT ;  /* 0x000000010000780c */ /* 0x004fda0003f26270 */
[----:B------:R-:W-:Y:S05]  /*1a20*/  @!P1 BRA `(.L_x_30) ;  /* 0x0000000000509947 */ /* 0x000fea0003800000 */
[----:B------:R-:W-:Y:S05]  /*1a30*/  @!P0 BRA `(.L_x_31) ;  /* 0x0000000000048947 */ /* 0x000fea0003800000 */
[----:B------:R-:W-:Y:S01]  /*1a40*/  BPT.TRAP 0x1 ;  /* 0x000000040000795c */ /* 0x000fe20000300000 */
.L_x_31:
[----:B------:R-:W-:Y:S01]  /*1a50*/  ISETP.NE.AND P1, PT, R58, RZ, PT ;  /* 0x000000ff3a00720c */ /* 0x000fe20003f25270 */
[----:B------:R-:W-:Y:S01]  /*1a60*/  BSSY B0, `(.L_x_32) ;  /* 0x000000e000007945 */ /* 0x000fe20003800000 */
[----:B------:R-:W-:-:S11]  /*1a70*/  ISETP.GT.U32.AND P0, PT, R19, 0x1, PT ;  /* 0x000000011300780c */ /* 0x000fd60003f04070 */
[----:B------:R-:W-:Y:S05]  /*1a80*/  @!P1 BRA `(.L_x_33) ;  /* 0x00000000002c9947 */ /* 0x000fea0003800000 */
[----:B------:R-:W-:-:S04]  /*1a90*/  UISETP.LT.AND UP0, UPT, UR40, 0x1, UPT ;  /* 0x000000012800788c */ /* 0x000fc8000bf01270 */
[----:B------:R-:W-:-:S04]  /*1aa0*/  USEL UR6, UR40, 0x1, UP0 ;  /* 0x0000000128067887 */ /* 0x000fc80008000000 */
[----:B------:R-:W-:-:S04]  /*1ab0*/  UIADD3 UR6, UR39, UR40, -UR6 ;  /* 0x0000002827067290 */ /* 0x000fc8000fffe806 */
[----:B------:R-:W-:-:S04]  /*1ac0*/  UIMAD.WIDE.U32 UR4, UR6, -0x33333333, URZ ;  /* 0xcccccccd060478a5 */ /* 0x000fc8000f8e003f */
[----:B------:R-:W-:-:S04]  /*1ad0*/  USHF.R.U32.HI UR4, URZ, 0x2, UR5 ;  /* 0x000000023f047899 */ /* 0x000fc80008011605 */
[----:B------:R-:W-:-:S06]  /*1ae0*/  UIMAD UR6, UR4, -0x5, UR6 ;  /* 0xfffffffb040678a4 */ /* 0x000fcc000f8e0206 */
[----:B------:R-:W-:-:S04]  /*1af0*/  IMAD.U32 R3, RZ, RZ, UR6 ;  /* 0x00000006ff037e24 */ /* 0x000fc8000f8e00ff */
[----:B------:R-:W-:-:S04]  /*1b00*/  IMAD R0, R3, 0x8, R6 ;  /* 0x0000000803007824 */ /* 0x000fc800078e0206 */
[----:B------:R-:W-:-:S05]  /*1b10*/  VIADD R3, R0, 0x28 ;  /* 0x0000002800037836 */ /* 0x000fca0000000000 */
[----:B------:R-:W-:-:S04]  /*1b20*/  PRMT R3, R22, 0x654, R3 ;  /* 0x0000065416037816 */ /* 0x000fc80000000003 */
[----:B------:R2:W-:Y:S03]  /*1b30*/  SYNCS.ARRIVE.TRANS64.RED.A1T0 RZ, [R3+URZ], RZ ;  /* 0x000000ff03ff79a7 */ /* 0x0005e6000810043f */
.L_x_33:
[----:B------:R-:W-:Y:S05]  /*1b40*/  BSYNC B0 ;  /* 0x0000000000007941 */ /* 0x000fea0003800000 */
.L_x_32:
[----:B------:R-:W-:Y:S05]  /*1b50*/  @P0 BRA `(.L_x_30) ;  /* 0x0000000000040947 */ /* 0x000fea0003800000 */
[----:B------:R-:W-:Y:S01]  /*1b60*/  BPT.TRAP 0x1 ;  /* 0x000000040000795c */ /* 0x000fe20000300000 */
.L_x_30:
[----:B------:R-:W3:Y:S01]  /*1b70*/  LDC R6, c[0x0][0x288] ;  /* 0x0000a200ff067b82 */ /* 0x000ee20000000800 */
[--C-:B------:R-:W-:Y:S01]  /*1b80*/  SHF.R.U32.HI R0, RZ, 0x2, R18.reuse ;  /* 0x00000002ff007819 */ /* 0x100fe20000011612 */
[----:B------:R-:W-:Y:S01]  /*1b90*/  IMAD.SHL.U32 R61, R61, 0x40, RZ ;  /* 0x000000403d3d7824 */ /* 0x000fe200078e00ff */
[----:B01----:R-:W-:Y:S01]  /*1ba0*/  SHF.R.U32.HI R5, RZ, 0x7, R18 ;  /* 0x00000007ff057819 */ /* 0x003fe20000011612 */
[----:B------:R-:W-:Y:S01]  /*1bb0*/  UIADD3 UR39, UR40, UR39, URZ ;  /* 0x0000002728277290 */ /* 0x000fe2000fffe03f */
[----:B--2---:R-:W-:Y:S01]  /*1bc0*/  LOP3.LUT R3, R0, 0x7, RZ, 0xc0, !PT ;  /* 0x0000000700037812 */ /* 0x004fe200078ec0ff */
[C---:B------:R-:W-:Y:S01]  /*1bd0*/  IMAD.SHL.U32 R10, R18.reuse, 0x2, RZ ;  /* 0x00000002120a7824 */ /* 0x040fe200078e00ff */
[----:B------:R-:W-:Y:S01]  /*1be0*/  LOP3.LUT R0, R5, 0x1, RZ, 0xc0, !PT ;  /* 0x0000000105007812 */ /* 0x000fe200078ec0ff */
[----:B------:R-:W-:Y:S01]  /*1bf0*/  UISETP.GT.U32.AND UP0, UPT, UR39, 0x4, UPT ;  /* 0x000000042700788c */ /* 0x000fe2000bf04070 */
[C---:B------:R-:W-:Y:S01]  /*1c00*/  LOP3.LUT R5, R18.reuse, 0x3, RZ, 0xc0, !PT ;  /* 0x0000000312057812 */ /* 0x040fe200078ec0ff */
[----:B------:R-:W-:Y:S01]  /*1c10*/  ULDC UR7, c[0x0][0x284] ;  /* 0x0000a10000077ab9 */ /* 0x000fe20000000800 */
[----:B------:R-:W-:Y:S01]  /*1c20*/  LOP3.LUT R4, R18, 0x60, RZ, 0xc0, !PT ;  /* 0x0000006012047812 */ /* 0x000fe200078ec0ff */
[----:B------:R-:W-:Y:S01]  /*1c30*/  IMAD.SHL.U32 R8, R0, 0x40, RZ ;  /* 0x0000004000087824 */ /* 0x000fe200078e00ff */
[----:B------:R-:W-:Y:S01]  /*1c40*/  UISETP.LT.U32.AND UP0, UPT, UR40, 0x5, UP0 ;  /* 0x000000052800788c */ /* 0x000fe20008701070 */
[----:B------:R-:W-:Y:S01]  /*1c50*/  SHF.R.S32.HI R15, RZ, 0x1f, R57 ;  /* 0x0000001fff0f7819 */ /* 0x000fe20000011439 */
[----:B------:R-:W-:Y:S01]  /*1c60*/  UISETP.GE.U32.AND UP1, UPT, UR40, 0x5, UPT ;  /* 0x000000052800788c */ /* 0x000fe2000bf26070 */
[----:B------:R-:W-:Y:S01]  /*1c70*/  SHF.R.U32.HI R4, RZ, 0x1, R4 ;  /* 0x00000001ff047819 */ /* 0x000fe20000011604 */
[----:B------:R-:W-:Y:S01]  /*1c80*/  ULDC.64 UR8, c[0x0][0x5d0] ;  /* 0x0001740000087ab9 */ /* 0x000fe20000000a00 */
[C---:B------:R-:W-:Y:S01]  /*1c90*/  LOP3.LUT R10, R61.reuse, 0x6, R10, 0xf8, !PT ;  /* 0x000000063d0a7812 */ /* 0x040fe200078ef80a */
[----:B------:R-:W-:Y:S01]  /*1ca0*/  UIMAD.WIDE.U32 UR4, UR39, -0x33333333, URZ ;  /* 0xcccccccd270478a5 */ /* 0x000fe2000f8e003f */
[--C-:B------:R-:W-:Y:S01]  /*1cb0*/  IADD3 R7, RZ, -R4, -R3.reuse ;  /* 0x80000004ff077210 */ /* 0x100fe20007ffe803 */
[----:B------:R-:W-:Y:S01]  /*1cc0*/  USEL UR6, URZ, 0x1, !UP0 ;  /* 0x000000013f067887 */ /* 0x000fe2000c000000 */
[----:B------:R-:W-:Y:S01]  /*1cd0*/  LOP3.LUT R3, R8, 0x40, R3, 0xe2, !PT ;  /* 0x0000004008037812 */ /* 0x000fe200078ee203 */
[C---:B------:R-:W-:Y:S01]  /*1ce0*/  IMAD.WIDE R8, R60.reuse, 0x80, RZ ;  /* 0x000000803c087825 */ /* 0x040fe200078e02ff */
[----:B---3--:R-:W-:Y:S01]  /*1cf0*/  ISETP.GE.AND P0, PT, R61, R6, PT ;  /* 0x000000063d00720c */ /* 0x008fe20003f06270 */
[----:B------:R-:W-:Y:S01]  /*1d00*/  USHF.R.U32.HI UR4, URZ, 0x2, UR5 ;  /* 0x000000023f047899 */ /* 0x000fe20008011605 */
[----:B------:R-:W-:Y:S01]  /*1d10*/  SHF.R.S32.HI R11, RZ, 0x1f, R10 ;  /* 0x0000001fff0b7819 */ /* 0x000fe2000001140a */
[----:B------:R-:W-:Y:S01]  /*1d20*/  IMAD R12, R5, -0x2, R6 ;  /* 0xfffffffe050c7824 */ /* 0x000fe200078e0206 */
[----:B------:R-:W-:Y:S01]  /*1d30*/  ULOP3.LUT UR38, UR38, UR6, URZ, 0x3c, !UPT ;  /* 0x0000000626267292 */ /* 0x000fe2000f8e3c3f */
[----:B------:R-:W-:Y:S01]  /*1d40*/  IMAD.SHL.U32 R5, R60, 0x80, RZ ;  /* 0x000000803c057824 */ /* 0x000fe200078e00ff */
[----:B------:R-:W-:Y:S01]  /*1d50*/  LOP3.LUT R75, R8, R3, R4, 0xfe, !PT ;  /* 0x00000003084b7212 */ /* 0x000fe200078efe04 */
[----:B------:R-:W-:Y:S01]  /*1d60*/  IMAD R6, R15, UR8, RZ ;  /* 0x000000080f067c24 */ /* 0x000fe2000f8e02ff */
[----:B------:R-:W-:Y:S01]  /*1d70*/  UIMAD UR39, UR4, -0x5, UR39 ;  /* 0xfffffffb042778a4 */ /* 0x000fe2000f8e0227 */
[----:B------:R-:W-:Y:S01]  /*1d80*/  IMAD R0, R0, -0x40, R7 ;  /* 0xffffffc000007824 */ /* 0x000fe200078e0207 */
[----:B------:R-:W-:Y:S01]  /*1d90*/  ISETP.GE.OR P0, PT, R5, UR7, P0 ;  /* 0x0000000705007c0c */ /* 0x000fe20008706670 */
[C---:B------:R-:W-:Y:S01]  /*1da0*/  IMAD R13, R57.reuse, UR9, R6 ;  /* 0x00000009390d7c24 */ /* 0x040fe2000f8e0206 */
[----:B------:R-:W-:Y:S01]  /*1db0*/  @UP1 ULOP3.LUT UR38, UR38, 0x1, UR4, 0x78, !UPT ;  /* 0x0000000126261892 */ /* 0x000fe2000f8e7804 */
[----:B------:R-:W-:Y:S01]  /*1dc0*/  IMAD.WIDE.U32 R6, R57, UR8, R10 ;  /* 0x0000000839067c25 */ /* 0x000fe2000f8e000a */
[----:B------:R-:W-:-:S03]  /*1dd0*/  IADD3 R3, -R5, UR7, R0 ;  /* 0x0000000705037c10 */ /* 0x000fc6000fffe100 */
[----:B------:R-:W-:Y:S02]  /*1de0*/  IMAD.IADD R7, R7, 0x1, R13 ;  /* 0x0000000107077824 */ /* 0x000fe400078e020d */
[----:B------:R-:W-:Y:S02]  /*1df0*/  IMAD.IADD R4, R12, 0x1, -R61 ;  /* 0x000000010c047824 */ /* 0x000fe400078e0a3d */
[----:B------:R-:W-:Y:S02]  /*1e00*/  IMAD.MOV.U32 R0, RZ, RZ, -0x1 ;  /* 0xffffffffff007424 */ /* 0x000fe400078e00ff */
[----:B------:R-:W-:Y:S05]  /*1e10*/  @P0 BRA `(.L_x_34) ;  /* 0x00000020008c0947 */ /* 0x000fea0003800000 */
[----:B------:R-:W0:Y:S01]  /*1e20*/  LDC.64 R68, c[0x0][0x5c8] ;  /* 0x00017200ff447b82 */ /* 0x000e220000000a00 */
[----:B-----5:R-:W-:Y:S01]  /*1e30*/  FSETP.NEU.AND P1, PT, R56, RZ, PT ;  /* 0x000000ff3800720b */ /* 0x020fe20003f2d000 */
[----:B------:R-:W-:Y:S01]  /*1e40*/  BSSY B0, `(.L_x_34) ;  /* 0x0000220000007945 */ /* 0x000fe20003800000 */
[----:B------:R-:W-:-:S04]  /*1e50*/  ISETP.GT.AND P0, PT, R4, RZ, PT ;  /* 0x000000ff0400720c */ /* 0x000fc80003f04270 */
[----:B------:R-:W-:Y:S01]  /*1e60*/  ISETP.GT.AND P3, PT, R3, RZ, P0 ;  /* 0x000000ff0300720c */ /* 0x000fe20000764270 */
[-C--:B0-----:R-:W-:Y:S02]  /*1e70*/  IMAD R12, R9, R68.reuse, RZ ;  /* 0x00000044090c7224 */ /* 0x081fe400078e02ff */
[----:B------:R-:W-:-:S04]  /*1e80*/  IMAD.WIDE.U32 R60, R75, R68, R6 ;  /* 0x000000444b3c7225 */ /* 0x000fc800078e0006 */
[----:B------:R-:W-:-:S04]  /*1e90*/  IMAD R5, R75, R69, R12 ;  /* 0x000000454b057224 */ /* 0x000fc800078e020c */
[----:B------:R-:W-:Y:S01]  /*1ea0*/  IMAD.IADD R77, R61, 0x1, R5 ;  /* 0x000000013d4d7824 */ /* 0x000fe200078e0205 */
[----:B------:R-:W-:Y:S06]  /*1eb0*/  @!P1 BRA `(.L_x_35) ;  /* 0x0000001400e89947 */ /* 0x000fec0003800000 */
[----:B------:R-:W0:Y:S01]  /*1ec0*/  LDC.64 R64, c[0x0][0x5b8] ;  /* 0x00016e00ff407b82 */ /* 0x000e220000000a00 */
[----:B------:R-:W-:-:S07]  /*1ed0*/  ULDC.64 UR4, c[0x0][0x5c0] ;  /* 0x0001700000047ab9 */ /* 0x000fce0000000a00 */
[----:B------:R-:W1:Y:S08]  /*1ee0*/  LDC.64 R70, c[0x0][0x5b0] ;  /* 0x00016c00ff467b82 */ /* 0x000e700000000a00 */
[----:B------:R-:W2:Y:S01]  /*1ef0*/  LDC.64 R72, c[0x0][0x5a8] ;  /* 0x00016a00ff487b82 */ /* 0x000ea20000000a00 */
[-C--:B0-----:R-:W-:Y:S02]  /*1f00*/  IMAD R6, R15, R64.reuse, RZ ;  /* 0x000000400f067224 */ /* 0x081fe400078e02ff */
[----:B------:R-:W-:-:S04]  /*1f10*/  IMAD.WIDE.U32 R62, R57, R64, R10 ;  /* 0x00000040393e7225 */ /* 0x000fc800078e000a */
[----:B------:R-:W-:Y:S02]  /*1f20*/  IMAD R65, R57, R65, R6 ;  /* 0x0000004139417224 */ /* 0x000fe400078e0206 */
[-C--:B-1----:R-:W-:Y:S02]  /*1f30*/  IMAD R8, R9, R70.reuse, RZ ;  /* 0x0000004609087224 */ /* 0x082fe400078e02ff */
[----:B------:R-:W-:Y:S02]  /*1f40*/  IMAD.IADD R13, R63, 0x1, R65 ;  /* 0x000000013f0d7824 */ /* 0x000fe400078e0241 */
[----:B------:R-:W-:Y:S02]  /*1f50*/  IMAD.MOV.U32 R12, RZ, RZ, R62 ;  /* 0x000000ffff0c7224 */ /* 0x000fe400078e003e */
[C---:B------:R-:W-:Y:S02]  /*1f60*/  IMAD R67, R75.reuse, R71, R8 ;  /* 0x000000474b437224 */ /* 0x040fe400078e0208 */
[----:B------:R-:W-:-:S04]  /*1f70*/  IMAD.WIDE.U32 R6, R75, R70, R12 ;  /* 0x000000464b067225 */ /* 0x000fc800078e000c */
[----:B------:R-:W-:Y:S01]  /*1f80*/  IMAD.IADD R5, R7, 0x1, R67 ;  /* 0x0000000107057824 */ /* 0x000fe200078e0243 */
[----:B--2---:R-:W-:-:S04]  /*1f90*/  LEA R14, P1, R6, R72, 0x1 ;  /* 0x00000048060e7211 */ /* 0x004fc800078208ff */
[----:B------:R-:W-:-:S05]  /*1fa0*/  LEA.HI.X R15, R6, R73, R5, 0x1, P1 ;  /* 0x00000049060f7211 */ /* 0x000fca00008f0c05 */
[----:B------:R0:W2:Y:S01]  /*1fb0*/  @P3 LDG.E.LTC128B.U16 R5, desc[UR36][R14.64] ;  /* 0x000000240e053981 */ /* 0x0000a2000c1e1520 */
[----:B------:R-:W-:Y:S01]  /*1fc0*/  LEA R8, P1, R60, UR4, 0x1 ;  /* 0x000000043c087c11 */ /* 0x000fe2000f8208ff */
[----:B------:R-:W-:Y:S01]  /*1fd0*/  IMAD.WIDE.U32 R6, R75, R70, R10 ;  /* 0x000000464b067225 */ /* 0x000fe200078e000a */
[----:B------:R-:W-:Y:S03]  /*1fe0*/  BSSY B1, `(.L_x_36) ;  /* 0x0000012000017945 */ /* 0x000fe60003800000 */
[----:B------:R-:W-:Y:S02]  /*1ff0*/  IMAD.IADD R7, R67, 0x1, R7 ;  /* 0x0000000143077824 */ /* 0x000fe400078e0207 */
[----:B------:R-:W-:Y:S01]  /*2000*/  IMAD.WIDE.U32 R20, R57, R64, R6 ;  /* 0x0000004039147225 */ /* 0x000fe200078e0006 */
[----:B0-----:R-:W-:-:S03]  /*2010*/  SHF.L.U64.HI R15, R70, 0x3, R71 ;  /* 0x00000003460f7819 */ /* 0x001fc60000010247 */
[----:B------:R-:W-:Y:S01]  /*2020*/  IMAD.IADD R7, R65, 0x1, R21 ;  /* 0x0000000141077824 */ /* 0x000fe200078e0215 */
[----:B------:R-:W-:Y:S01]  /*2030*/  LEA R6, P4, R20, R72, 0x1 ;  /* 0x0000004814067211 */ /* 0x000fe200078808ff */
[----:B------:R-:W-:-:S03]  /*2040*/  IMAD.SHL.U32 R14, R70, 0x8, RZ ;  /* 0x00000008460e7824 */ /* 0x000fc600078e00ff */
[----:B------:R-:W-:Y:S01]  /*2050*/  LEA.HI.X R7, R20, R73, R7, 0x1, P4 ;  /* 0x0000004914077211 */ /* 0x000fe200020f0c07 */
[----:B--2---:R-:W-:-:S04]  /*2060*/  IMAD.U32 R9, R5, 0x10000, RZ ;  /* 0x0001000005097824 */ /* 0x004fc800078e00ff */
[----:B------:R-:W-:-:S04]  /*2070*/  FMUL R9, R9, R56 ;  /* 0x0000003809097220 */ /* 0x000fc80000400000 */
[----:B------:R-:W-:Y:S01]  /*2080*/  FFMA R24, R24, R23, R9 ;  /* 0x0000001718187223 */ /* 0x000fe20000000009 */
[----:B------:R-:W-:Y:S02]  /*2090*/  LEA.HI.X R9, R60, UR5, R77, 0x1, P1 ;  /* 0x000000053c097c11 */ /* 0x000fe400088f0c4d */
[----:B------:R-:W-:Y:S02]  /*20a0*/  ISETP.GT.AND P1, PT, R4, 0x1, PT ;  /* 0x000000010400780c */ /* 0x000fe40003f24270 */
[----:B------:R-:W-:Y:S02]  /*20b0*/  F2FP.BF16.F32.PACK_AB R24, RZ, R24 ;  /* 0x00000018ff18723e */ /* 0x000fe400000010ff */
[----:B------:R-:W-:-:S03]  /*20c0*/  ISETP.GT.AND P2, PT, R3, RZ, P1 ;  /* 0x000000ff0300720c */ /* 0x000fc60000f44270 */
[----:B------:R0:W-:Y:S10]  /*20d0*/  @P3 STG.E.U16 desc[UR36][R8.64], R24 ;  /* 0x0000001808003986 */ /* 0x0001f4000c101524 */
[----:B------:R-:W-:Y:S05]  /*20e0*/  @!P2 BRA `(.L_x_37) ;  /* 0x000000000004a947 */ /* 0x000fea0003800000 */
[----:B------:R1:W5:Y:S02]  /*20f0*/  LDG.E.LTC128B.U16 R5, desc[UR36][R6.64+0x2] ;  /* 0x0000022406057981 */ /* 0x000364000c1e1520 */
.L_x_37:
[----:B------:R-:W-:Y:S05]  /*2100*/  BSYNC B1 ;  /* 0x0000000000017941 */ /* 0x000fea0003800000 */
.L_x_36:
[----:B-----5:R-:W-:Y:S01]  /*2110*/  IMAD.U32 R61, R5, 0x10000, RZ ;  /* 0x00010000053d7824 */ /* 0x020fe200078e00ff */
[----:B------:R-:W-:Y:S01]  /*2120*/  ISETP.GT.AND P0, PT, R3, 0x8, P0 ;  /* 0x000000080300780c */ /* 0x000fe20000704270 */
[----:B------:R-:W-:Y:S01]  /*2130*/  IMAD.WIDE.U32 R20, R75, R70, R14 ;  /* 0x000000464b147225 */ /* 0x000fe200078e000e */
[----:B0-----:R-:W-:-:S03]  /*2140*/  PRMT R24, R5, 0x7610, R24 ;  /* 0x0000761005187816 */ /* 0x001fc60000000018 */
[----:B------:R-:W-:Y:S01]  /*2150*/  FMUL R12, R61, R56 ;  /* 0x000000383d0c7220 */ /* 0x000fe20000400000 */
[----:B------:R-:W-:Y:S01]  /*2160*/  IMAD.IADD R67, R67, 0x1, R21 ;  /* 0x0000000143437824 */ /* 0x000fe200078e0215 */
[----:B------:R-:W-:Y:S02]  /*2170*/  IADD3 R62, P3, R62, R20, RZ ;  /* 0x000000143e3e7210 */ /* 0x000fe40007f7e0ff */
[----:B------:R-:W-:-:S03]  /*2180*/  FFMA R12, R25, R23, R12 ;  /* 0x00000017190c7223 */ /* 0x000fc6000000000c */
[----:B------:R-:W-:Y:S02]  /*2190*/  IMAD.X R13, R67, 0x1, R13, P3 ;  /* 0x00000001430d7824 */ /* 0x000fe400018e060d */
[----:B------:R-:W-:Y:S02]  /*21a0*/  F2FP.BF16.F32.PACK_AB R12, RZ, R12 ;  /* 0x0000000cff0c723e */ /* 0x000fe400000010ff */
[----:B------:R-:W-:Y:S02]  /*21b0*/  LEA R14, P3, R62, R72, 0x1 ;  /* 0x000000483e0e7211 */ /* 0x000fe400078608ff */
[----:B------:R-:W-:Y:S02]  /*21c0*/  PRMT R21, R12, 0x7610, R21 ;  /* 0x000076100c157816 */ /* 0x000fe40000000015 */
[----:B------:R-:W-:-:S03]  /*21d0*/  LEA.HI.X R15, R62, R73, R13, 0x1, P3 ;  /* 0x000000493e0f7211 */ /* 0x000fc600018f0c0d */
[----:B------:R0:W-:Y:S04]  /*21e0*/  @P2 STG.E.U16 desc[UR36][R8.64+0x2], R21 ;  /* 0x0000021508002986 */ /* 0x0001e8000c101524 */
[----:B------:R-:W2:Y:S01]  /*21f0*/  @P0 LDG.E.LTC128B.U16 R24, desc[UR36][R14.64] ;  /* 0x000000240e180981 */ /* 0x000ea2000c1e1520 */
[----:B------:R-:W-:Y:S01]  /*2200*/  IADD3 R20, P2, R10, R20, RZ ;  /* 0x000000140a147210 */ /* 0x000fe20007f5e0ff */
[----:B------:R-:W-:Y:S01]  /*2210*/  BSSY B1, `(.L_x_38) ;  /* 0x0000011000017945 */ /* 0x000fe20003800000 */
[C---:B------:R-:W-:Y:S02]  /*2220*/  SHF.L.U64.HI R13, R68.reuse, 0x4, R69 ;  /* 0x00000004440d7819 */ /* 0x040fe40000010245 */
[----:B------:R-:W-:Y:S01]  /*2230*/  ISETP.GT.AND P1, PT, R3, 0x8, P1 ;  /* 0x000000080300780c */ /* 0x000fe20000f24270 */
[----:B0-----:R-:W-:Y:S01]  /*2240*/  IMAD.X R21, R11, 0x1, R67, P2 ;  /* 0x000000010b157824 */ /* 0x001fe200010e0643 */
[----:B------:R-:W-:Y:S01]  /*2250*/  LEA R12, P2, R68, R8, 0x4 ;  /* 0x00000008440c7211 */ /* 0x000fe200078420ff */
[----:B------:R-:W-:-:S04]  /*2260*/  IMAD.WIDE.U32 R20, R57, R64, R20 ;  /* 0x0000004039147225 */ /* 0x000fc800078e0014 */
[----:B------:R-:W-:Y:S01]  /*2270*/  IMAD.X R13, R13, 0x1, R9, P2 ;  /* 0x000000010d0d7824 */ /* 0x000fe200010e0609 */
[----:B------:R-:W-:Y:S01]  /*2280*/  LEA R10, P3, R20, R72, 0x1 ;  /* 0x00000048140a7211 */ /* 0x000fe200078608ff */
[----:B------:R-:W-:-:S05]  /*2290*/  IMAD.IADD R11, R65, 0x1, R21 ;  /* 0x00000001410b7824 */ /* 0x000fca00078e0215 */
[----:B------:R-:W-:Y:S01]  /*22a0*/  LEA.HI.X R11, R20, R73, R11, 0x1, P3 ;  /* 0x00000049140b7211 */ /* 0x000fe200018f0c0b */
[----:B--2---:R-:W-:-:S04]  /*22b0*/  IMAD.U32 R5, R24, 0x10000, RZ ;  /* 0x0001000018057824 */ /* 0x004fc800078e00ff */
[----:B------:R-:W-:-:S04]  /*22c0*/  FMUL R5, R5, R56 ;  /* 0x0000003805057220 */ /* 0x000fc80000400000 */
[----:B------:R-:W-:-:S05]  /*22d0*/  FFMA R5, R26, R23, R5 ;  /* 0x000000171a057223 */ /* 0x000fca0000000005 */
[----:B------:R-:W-:-:S05]  /*22e0*/  F2FP.BF16.F32.PACK_AB R5, RZ, R5 ;  /* 0x00000005ff05723e */ /* 0x000fca00000010ff */
[----:B------:R0:W-:Y:S01]  /*22f0*/  @P0 STG.E.U16 desc[UR36][R12.64], R5 ;  /* 0x000000050c000986 */ /* 0x0001e2000c101524 */
[----:B------:R-:W-:Y:S05]  /*2300*/  @!P1 BRA `(.L_x_39) ;  /* 0x0000000000049947 */ /* 0x000fea0003800000 */
[----:B------:R2:W5:Y:S02]  /*2310*/  LDG.E.LTC128B.U16 R24, desc[UR36][R10.64+0x2] ;  /* 0x000002240a187981 */ /* 0x000564000c1e1520 */
.L_x_39:
[----:B------:R-:W-:Y:S05]  /*2320*/  BSYNC B1 ;  /* 0x0000000000017941 */ /* 0x000fea0003800000 */
.L_x_38:
[----:B0----5:R-:W-:Y:S01]  /*2330*/  IMAD.U32 R5, R24, 0x10000, RZ ;  /* 0x0001000018057824 */ /* 0x021fe200078e00ff */
[----:B------:R-:W-:Y:S01]  /*2340*/  ISETP.GT.AND P0, PT, R4, 0x8, PT ;  /* 0x000000080400780c */ /* 0x000fe20003f04270 */
[----:B------:R-:W-:Y:S02]  /*2350*/  BSSY B1, `(.L_x_40) ;  /* 0x0000008000017945 */ /* 0x000fe40003800000 */
[----:B------:R-:W-:Y:S01]  /*2360*/  FMUL R14, R5, R56 ;  /* 0x00000038050e7220 */ /* 0x000fe20000400000 */
[----:B------:R-:W-:-:S03]  /*2370*/  ISETP.GT.AND P2, PT, R3, RZ, P0 ;  /* 0x000000ff0300720c */ /* 0x000fc60000744270 */
[----:B------:R-:W-:-:S05]  /*2380*/  FFMA R14, R27, R23, R14 ;  /* 0x000000171b0e7223 */ /* 0x000fca000000000e */
[----:B------:R-:W-:-:S05]  /*2390*/  F2FP.BF16.F32.PACK_AB R14, RZ, R14 ;  /* 0x0000000eff0e723e */ /* 0x000fca00000010ff */
[----:B------:R0:W-:Y:S01]  /*23a0*/  @P1 STG.E.U16 desc[UR36][R12.64+0x2], R14 ;  /* 0x0000020e0c001986 */ /* 0x0001e2000c101524 */
[----:B------:R-:W-:Y:S05]  /*23b0*/  @!P2 BRA `(.L_x_41) ;  /* 0x000000000004a947 */ /* 0x000fea0003800000 */
[----:B------:R3:W5:Y:S02]  /*23c0*/  LDG.E.LTC128B.U16 R24, desc[UR36][R6.64+0x10] ;  /* 0x0000102406187981 */ /* 0x000764000c1e1520 */
.L_x_41:
[----:B------:R-:W-:Y:S05]  /*23d0*/  BSYNC B1 ;  /* 0x0000000000017941 */ /* 0x000fea0003800000 */
.L_x_40:
[----:B-----5:R-:W-:Y:S01]  /*23e0*/  IMAD.U32 R5, R24, 0x10000, RZ ;  /* 0x0001000018057824 */ /* 0x020fe200078e00ff */
        /* <DEDUP_REMOVED lines=9> */
.L_x_43:
[----:B------:R-:W-:Y:S05]  /*2480*/  BSYNC B1 ;  /* 0x0000000000017941 */ /* 0x000fea0003800000 */
.L_x_42:
[----:B----45:R-:W-:Y:S01]  /*2490*/  IMAD.U32 R5, R24, 0x10000, RZ ;  /* 0x0001000018057824 */ /* 0x030fe200078e00ff */
[----:B------:R-:W-:Y:S01]  /*24a0*/  ISETP.GT.AND P0, PT, R3, 0x8, P0 ;  /* 0x000000080300780c */ /* 0x000fe20000704270 */
[----:B------:R-:W-:Y:S02]  /*24b0*/  BSSY B1, `(.L_x_44) ;  /* 0x0000007000017945 */ /* 0x000fe40003800000 */
[----:B0-----:R-:W-:-:S04]  /*24c0*/  FMUL R14, R5, R56 ;  /* 0x00000038050e7220 */ /* 0x001fc80000400000 */
[----:B------:R-:W-:-:S05]  /*24d0*/  FFMA R14, R29, R23, R14 ;  /* 0x000000171d0e7223 */ /* 0x000fca000000000e */
[----:B------:R-:W-:-:S05]  /*24e0*/  F2FP.BF16.F32.PACK_AB R14, RZ, R14 ;  /* 0x0000000eff0e723e */ /* 0x000fca00000010ff */
[----:B------:R0:W-:Y:S01]  /*24f0*/  @P3 STG.E.U16 desc[UR36][R8.64+0x12], R14 ;  /* 0x0000120e08003986 */ /* 0x0001e2000c101524 */
[----:B------:R-:W-:Y:S05]  /*2500*/  @!P0 BRA `(.L_x_45) ;  /* 0x0000000000048947 */ /* 0x000fea0003800000 */
[----:B------:R4:W5:Y:S02]  /*2510*/  LDG.E.LTC128B.U16 R24, desc[UR36][R10.64+0x10] ;  /* 0x000010240a187981 */ /* 0x000964000c1e1520 */
.L_x_45:
[----:B------:R-:W-:Y:S05]  /*2520*/  BSYNC B1 ;  /* 0x0000000000017941 */ /* 0x000fea0003800000 */
.L_x_44:
[----:B-----5:R-:W-:Y:S01]  /*2530*/  IMAD.U32 R5, R24, 0x10000, RZ ;  /* 0x0001000018057824 */ /* 0x020fe200078e00ff */
[----:B------:R-:W-:Y:S01]  /*2540*/  ISETP.GT.AND P1, PT, R3, 0x8, P1 ;  /* 0x000000080300780c */ /* 0x000fe20000f24270 */
[----:B------:R-:W-:Y:S02]  /*2550*/  BSSY B1, `(.L_x_46) ;  /* 0x0000007000017945 */ /* 0x000fe40003800000 */
[----:B------:R-:W-:-:S04]  /*2560*/  FMUL R5, R5, R56 ;  /* 0x0000003805057220 */ /* 0x000fc80000400000 */
[----:B------:R-:W-:-:S05]  /*2570*/  FFMA R5, R30, R23, R5 ;  /* 0x000000171e057223 */ /* 0x000fca0000000005 */
[----:B------:R-:W-:-:S05]  /*2580*/  F2FP.BF16.F32.PACK_AB R5, RZ, R5 ;  /* 0x00000005ff05723e */ /* 0x000fca00000010ff */
[----:B------:R0:W-:Y:S01]  /*2590*/  @P0 STG.E.U16 desc[UR36][R12.64+0x10], R5 ;  /* 0x000010050c000986 */ /* 0x0001e2000c101524 */
[----:B------:R-:W-:Y:S05]  /*25a0*/  @!P1 BRA `(.L_x_47) ;  /* 0x0000000000049947 */ /* 0x000fea0003800000 */
[----:B------:R0:W5:Y:S02]  /*25b0*/  LDG.E.LTC128B.U16 R24, desc[UR36][R10.64+0x12] ;  /* 0x000012240a187981 */ /* 0x000164000c1e1520 */
.L_x_47:
[----:B------:R-:W-:Y:S05]  /*25c0*/  BSYNC B1 ;  /* 0x0000000000017941 */ /* 0x000fea0003800000 */
.L_x_46:
        /* <DEDUP_REMOVED lines=10> */
.L_x_49:
[----:B------:R-:W-:Y:S05]  /*2670*/  BSYNC B1 ;  /* 0x0000000000017941 */ /* 0x000fea0003800000 */
.L_x_48:
        /* <DEDUP_REMOVED lines=10> */
.L_x_51:
[----:B------:R-:W-:Y:S05]  /*2720*/  BSYNC B1 ;  /* 0x0000000000017941 */ /* 0x000fea0003800000 */
.L_x_50:
[----:B0----5:R-:W-:Y:S01]  /*2730*/  IMAD.U32 R5, R24, 0x10000, RZ ;  /* 0x0001000018057824 */ /* 0x021fe200078e00ff */
        /* <DEDUP_REMOVED lines=8> */
.L_x_53:
[----:B------:R-:W-:Y:S05]  /*27c0*/  BSYNC B1 ;  /* 0x0000000000017941 */ /* 0x000fea0003800000 */
.L_x_52:
        /* <DEDUP_REMOVED lines=9> */
.L_x_55:
[----:B------:R-:W-:Y:S05]  /*2860*/  BSYNC B1 ;  /* 0x0000000000017941 */ /* 0x000fea0003800000 */
.L_x_54:
        /* <DEDUP_REMOVED lines=10> */
.L_x_57:
[----:B------:R-:W-:Y:S05]  /*2910*/  BSYNC B1 ;  /* 0x0000000000017941 */ /* 0x000fea0003800000 */
.L_x_56:
        /* <DEDUP_REMOVED lines=10> */
.L_x_59:
[----:B------:R-:W-:Y:S05]  /*29c0*/  BSYNC B1 ;  /* 0x0000000000017941 */ /* 0x000fea0003800000 */
.L_x_58:
        /* <DEDUP_REMOVED lines=9> */
.L_x_61:
[----:B------:R-:W-:Y:S05]  /*2a60*/  BSYNC B1 ;  /* 0x0000000000017941 */ /* 0x000fea0003800000 */
.L_x_60:
        /* <DEDUP_REMOVED lines=9> */
.L_x_63:
[----:B------:R-:W-:Y:S05]  /*2b00*/  BSYNC B1 ;  /* 0x0000000000017941 */ /* 0x000fea0003800000 */
.L_x_62:
        /* <DEDUP_REMOVED lines=10> */
.L_x_65:
[----:B------:R-:W-:Y:S05]  /*2bb0*/  BSYNC B1 ;  /* 0x0000000000017941 */ /* 0x000fea0003800000 */
.L_x_64:
        /* <DEDUP_REMOVED lines=10> */
.L_x_67:
[----:B------:R-:W-:Y:S05]  /*2c60*/  BSYNC B1 ;  /* 0x0000000000017941 */ /* 0x000fea0003800000 */
.L_x_66:
        /* <DEDUP_REMOVED lines=9> */
.L_x_69:
[----:B------:R-:W-:Y:S05]  /*2d00*/  BSYNC B1 ;  /* 0x0000000000017941 */ /* 0x000fea0003800000 */
.L_x_68:
        /* <DEDUP_REMOVED lines=9> */
.L_x_71:
[----:B------:R-:W-:Y:S05]  /*2da0*/  BSYNC B1 ;  /* 0x0000000000017941 */ /* 0x000fea0003800000 */
.L_x_70:
        /* <DEDUP_REMOVED lines=10> */
.L_x_73:
[----:B------:R-:W-:Y:S05]  /*2e50*/  BSYNC B1 ;  /* 0x0000000000017941 */ /* 0x000fea0003800000 */
.L_x_72:
        /* <DEDUP_REMOVED lines=10> */
.L_x_75:
[----:B------:R-:W-:Y:S05]  /*2f00*/  BSYNC B1 ;  /* 0x0000000000017941 */ /* 0x000fea0003800000 */
.L_x_74:
        /* <DEDUP_REMOVED lines=9> */
.L_x_77:
[----:B------:R-:W-:Y:S05]  /*2fa0*/  BSYNC B1 ;  /* 0x0000000000017941 */ /* 0x000fea0003800000 */
.L_x_76:
        /* <DEDUP_REMOVED lines=9> */
.L_x_79:
[----:B------:R-:W-:Y:S05]  /*3040*/  BSYNC B1 ;  /* 0x0000000000017941 */ /* 0x000fea0003800000 */
.L_x_78:
        /* <DEDUP_REMOVED lines=10> */
.L_x_81:
[----:B------:R-:W-:Y:S05]  /*30f0*/  BSYNC B1 ;  /* 0x0000000000017941 */ /* 0x000fea0003800000 */
.L_x_80:
        /* <DEDUP_REMOVED lines=10> */
.L_x_83:
[----:B------:R-:W-:Y:S05]  /*31a0*/  BSYNC B1 ;  /* 0x0000000000017941 */ /* 0x000fea0003800000 */
.L_x_82:
        /* <DEDUP_REMOVED lines=9> */
.L_x_85:
[----:B------:R-:W-:Y:S05]  /*3240*/  BSYNC B1 ;  /* 0x0000000000017941 */ /* 0x000fea0003800000 */
.L_x_84:
        /* <DEDUP_REMOVED lines=9> */
.L_x_87:
[----:B------:R-:W-:Y:S05]  /*32e0*/  BSYNC B1 ;  /* 0x0000000000017941 */ /* 0x000fea0003800000 */
.L_x_86:
        /* <DEDUP_REMOVED lines=10> */
.L_x_89:
[----:B------:R-:W-:Y:S05]  /*3390*/  BSYNC B1 ;  /* 0x0000000000017941 */ /* 0x000fea0003800000 */
.L_x_88:
[----:B-----5:R-:W-:Y:S01]  /*33a0*/  IMAD.U32 R5, R24, 0x10000, RZ ;  /* 0x0001000018057824 */ /* 0x020fe200078e00ff */
[----:B------:R-:W-:Y:S01]  /*33b0*/  ISETP.GT.AND P1, PT, R4, 0x39, PT ;  /* 0x000000390400780c */ /* 0x000fe20003f24270 */
[----:B------:R-:W-:Y:S01]  /*33c0*/  @P2 IMAD.MOV.U32 R4, RZ, RZ, R8 ;  /* 0x000000ffff042224 */ /* 0x000fe200078e0008 */
[----:B------:R-:W-:Y:S01]  /*33d0*/  BSSY B1, `(.L_x_90) ;  /* 0x000000a000017945 */ /* 0x000fe20003800000 */
[----:B------:R-:W-:Y:S01]  /*33e0*/  FMUL R5, R5, R56 ;  /* 0x0000003805057220 */ /* 0x000fe20000400000 */
[----:B------:R-:W-:-:S03]  /*33f0*/  ISETP.GT.AND P3, PT, R3, RZ, P1 ;  /* 0x000000ff0300720c */ /* 0x000fc60000f64270 */
[----:B------:R-:W-:-:S05]  /*3400*/  FFMA R5, R52, R23, R5 ;  /* 0x0000001734057223 */ /* 0x000fca0000000005 */
[----:B------:R-:W-:-:S04]  /*3410*/  F2FP.BF16.F32.PACK_AB R5, RZ, R5 ;  /* 0x00000005ff05723e */ /* 0x000fc800000010ff */
[----:B0-----:R-:W-:Y:S01]  /*3420*/  PRMT R14, R5, 0x7610, R14 ;  /* 0x00007610050e7816 */ /* 0x001fe2000000000e */
[----:B------:R-:W-:-:S05]  /*3430*/  @P2 IMAD.MOV.U32 R5, RZ, RZ, R9 ;  /* 0x000000ffff052224 */ /* 0x000fca00078e0009 */
[----:B------:R0:W-:Y:S01]  /*3440*/  @P2 STG.E.U16 desc[UR36][R4.64+0x70], R14 ;  /* 0x0000700e04002986 */ /* 0x0001e2000c101524 */
[----:B------:R-:W-:Y:S05]  /*3450*/  @!P3 BRA `(.L_x_91) ;  /* 0x000000000004b947 */ /* 0x000fea0003800000 */
[----:B------:R0:W5:Y:S02]  /*3460*/  LDG.E.LTC128B.U16 R24, desc[UR36][R6.64+0x72] ;  /* 0x0000722406187981 */ /* 0x000164000c1e1520 */
.L_x_91:
[----:B------:R-:W-:Y:S05]  /*3470*/  BSYNC B1 ;  /* 0x0000000000017941 */ /* 0x000fea0003800000 */
.L_x_90:
        /* <DEDUP_REMOVED lines=9> */
.L_x_93:
[----:B------:R-:W-:Y:S05]  /*3510*/  BSYNC B1 ;  /* 0x0000000000017941 */ /* 0x000fea0003800000 */
.L_x_92:
[----:B-----5:R-:W-:Y:S01]  /*3520*/  IMAD.U32 R5, R24, 0x10000, RZ ;  /* 0x0001000018057824 */ /* 0x020fe200078e00ff */
[----:B------:R-:W-:Y:S01]  /*3530*/  ISETP.GT.AND P1, PT, R3, 0x8, P1 ;  /* 0x000000080300780c */ /* 0x000fe20000f24270 */
[----:B0-----:R-:W-:Y:S01]  /*3540*/  @P0 IMAD.MOV.U32 R4, RZ, RZ, R12 ;  /* 0x000000ffff040224 */ /* 0x001fe200078e000c */
[----:B------:R-:W-:Y:S01]  /*3550*/  BSSY B1, `(.L_x_94) ;  /* 0x0000009000017945 */ /* 0x000fe20003800000 */
[----:B------:R-:W-:-:S04]  /*3560*/  FMUL R5, R5, R56 ;  /* 0x0000003805057220 */ /* 0x000fc80000400000 */
[----:B------:R-:W-:-:S05]  /*3570*/  FFMA R5, R54, R23, R5 ;  /* 0x0000001736057223 */ /* 0x000fca0000000005 */
[----:B------:R-:W-:-:S04]  /*3580*/  F2FP.BF16.F32.PACK_AB R5, RZ, R5 ;  /* 0x00000005ff05723e */ /* 0x000fc800000010ff */
[----:B-1-3--:R-:W-:Y:S01]  /*3590*/  PRMT R6, R5, 0x7610, R6 ;  /* 0x0000761005067816 */ /* 0x00afe20000000006 */
[----:B------:R-:W-:-:S05]  /*35a0*/  @P0 IMAD.MOV.U32 R5, RZ, RZ, R13 ;  /* 0x000000ffff050224 */ /* 0x000fca00078e000d */
[----:B------:R0:W-:Y:S01]  /*35b0*/  @P0 STG.E.U16 desc[UR36][R4.64+0x70], R6 ;  /* 0x0000700604000986 */ /* 0x0001e2000c101524 */
[----:B------:R-:W-:Y:S05]  /*35c0*/  @!P1 BRA `(.L_x_95) ;  /* 0x0000000000049947 */ /* 0x000fea0003800000 */
[----:B------:R1:W5:Y:S02]  /*35d0*/  LDG.E.LTC128B.U16 R24, desc[UR36][R10.64+0x72] ;  /* 0x000072240a187981 */ /* 0x000364000c1e1520 */
.L_x_95:
[----:B------:R-:W-:Y:S05]  /*35e0*/  BSYNC B1 ;  /* 0x0000000000017941 */ /* 0x000fea0003800000 */
.L_x_94:
[----:B------:R-:W-:Y:S05]  /*35f0*/  @!P1 BRA `(.L_x_96) ;  /* 0x0000000800909947 */ /* 0x000fea0003800000 */
[----:B-----5:R-:W-:-:S04]  /*3600*/  IMAD.U32 R3, R24, 0x10000, RZ ;  /* 0x0001000018037824 */ /* 0x020fc800078e00ff */
[----:B0-----:R-:W-:-:S04]  /*3610*/  FMUL R4, R3, R56 ;  /* 0x0000003803047220 */ /* 0x001fc80000400000 */
[----:B------:R-:W-:-:S05]  /*3620*/  FFMA R4, R55, R23, R4 ;  /* 0x0000001737047223 */ /* 0x000fca0000000004 */
[----:B------:R-:W-:-:S05]  /*3630*/  F2FP.BF16.F32.PACK_AB R4, RZ, R4 ;  /* 0x00000004ff04723e */ /* 0x000fca00000010ff */
[----:B------:R3:W-:Y:S01]  /*3640*/  STG.E.U16 desc[UR36][R12.64+0x72], R4 ;  /* 0x000072040c007986 */ /* 0x0007e2000c101524 */
[----:B------:R-:W-:Y:S05]  /*3650*/  BRA `(.L_x_96) ;  /* 0x0000000800787947 */ /* 0x000fea0003800000 */
.L_x_35:
[----:B------:R-:W-:Y:S01]  /*3660*/  ISETP.GT.AND P2, PT, R4, 0x1, PT ;  /* 0x000000010400780c */ /* 0x000fe20003f44270 */
[----:B------:R-:W-:Y:S01]  /*3670*/  ULDC.64 UR4, c[0x0][0x5c0] ;  /* 0x0001700000047ab9 */ /* 0x000fe20000000a00 */
[-C--:B------:R-:W-:Y:S01]  /*3680*/  FMUL R24, R24, R23.reuse ;  /* 0x0000001718187220 */ /* 0x080fe20000400000 */
[-C--:B------:R-:W-:Y:S01]  /*3690*/  FMUL R25, R25, R23.reuse ;  /* 0x0000001719197220 */ /* 0x080fe20000400000 */
[----:B------:R-:W-:Y:S01]  /*36a0*/  ISETP.GT.AND P1, PT, R3, RZ, P2 ;  /* 0x000000ff0300720c */ /* 0x000fe20001724270 */
[-C--:B------:R-:W-:Y:S01]  /*36b0*/  FMUL R26, R26, R23.reuse ;  /* 0x000000171a1a7220 */ /* 0x080fe20000400000 */
[----:B------:R-:W-:Y:S01]  /*36c0*/  LEA R6, P4, R60, UR4, 0x1 ;  /* 0x000000043c067c11 */ /* 0x000fe2000f8808ff */
[-C--:B------:R-:W-:Y:S01]  /*36d0*/  FMUL R27, R27, R23.reuse ;  /* 0x000000171b1b7220 */ /* 0x080fe20000400000 */
[----:B------:R-:W-:Y:S01]  /*36e0*/  F2FP.BF16.F32.PACK_AB R24, RZ, R24 ;  /* 0x00000018ff18723e */ /* 0x000fe200000010ff */
[-C--:B------:R-:W-:Y:S01]  /*36f0*/  FMUL R28, R28, R23.reuse ;  /* 0x000000171c1c7220 */ /* 0x080fe20000400000 */
[----:B------:R-:W-:Y:S01]  /*3700*/  LEA.HI.X R7, R60, UR5, R77, 0x1, P4 ;  /* 0x000000053c077c11 */ /* 0x000fe2000a0f0c4d */
[----:B------:R-:W-:Y:S01]  /*3710*/  FMUL R29, R29, R23 ;  /* 0x000000171d1d7220 */ /* 0x000fe20000400000 */
[----:B------:R-:W-:Y:S01]  /*3720*/  F2FP.BF16.F32.PACK_AB R25, RZ, R25 ;  /* 0x00000019ff19723e */ /* 0x000fe200000010ff */
[-C--:B------:R-:W-:Y:S01]  /*3730*/  FMUL R30, R30, R23.reuse ;  /* 0x000000171e1e7220 */ /* 0x080fe20000400000 */
[----:B------:R-:W-:Y:S01]  /*3740*/  ISETP.GT.AND P2, PT, R3, 0x8, P2 ;  /* 0x000000080300780c */ /* 0x000fe20001744270 */
[----:B------:R-:W-:Y:S01]  /*3750*/  @P3 STG.E.U16 desc[UR36][R6.64], R24 ;  /* 0x0000001806003986 */ /* 0x000fe2000c101524 */
[C---:B------:R-:W-:Y:S01]  /*3760*/  SHF.L.U64.HI R69, R68.reuse, 0x4, R69 ;  /* 0x0000000444457819 */ /* 0x040fe20000010245 */
[-C--:B------:R-:W-:Y:S01]  /*3770*/  FMUL R31, R31, R23.reuse ;  /* 0x000000171f1f7220 */ /* 0x080fe20000400000 */
[----:B------:R-:W-:Y:S01]  /*3780*/  LEA R8, P3, R68, R6, 0x4 ;  /* 0x0000000644087211 */ /* 0x000fe200078620ff */
[----:B------:R-:W-:Y:S01]  /*3790*/  @P1 STG.E.U16 desc[UR36][R6.64+0x2], R25 ;  /* 0x0000021906001986 */ /* 0x000fe2000c101524 */
[----:B------:R-:W-:Y:S01]  /*37a0*/  ISETP.GT.AND P1, PT, R3, 0x8, P0 ;  /* 0x000000080300780c */ /* 0x000fe20000724270 */
[----:B------:R-:W-:Y:S01]  /*37b0*/  FMUL R32, R32, R23 ;  /* 0x0000001720207220 */ /* 0x000fe20000400000 */
[----:B------:R-:W-:Y:S01]  /*37c0*/  F2FP.BF16.F32.PACK_AB R26, RZ, R26 ;  /* 0x0000001aff1a723e */ /* 0x000fe200000010ff */
[----:B------:R-:W-:Y:S01]  /*37d0*/  IMAD.X R9, R69, 0x1, R7, P3 ;  /* 0x0000000145097824 */ /* 0x000fe200018e0607 */
[----:B------:R-:W-:Y:S01]  /*37e0*/  F2FP.BF16.F32.PACK_AB R27, RZ, R27 ;  /* 0x0000001bff1b723e */ /* 0x000fe200000010ff */
[-C--:B------:R-:W-:Y:S01]  /*37f0*/  FMUL R33, R33, R23.reuse ;  /* 0x0000001721217220 */ /* 0x080fe20000400000 */
[----:B------:R-:W-:Y:S01]  /*3800*/  ISETP.GT.AND P0, PT, R4, 0x8, PT ;  /* 0x000000080400780c */ /* 0x000fe20003f04270 */
[-C--:B------:R-:W-:Y:S01]  /*3810*/  FMUL R34, R34, R23.reuse ;  /* 0x0000001722227220 */ /* 0x080fe20000400000 */
[----:B------:R-:W-:Y:S01]  /*3820*/  F2FP.BF16.F32.PACK_AB R28, RZ, R28 ;  /* 0x0000001cff1c723e */ /* 0x000fe200000010ff */
[-C--:B------:R-:W-:Y:S01]  /*3830*/  FMUL R35, R35, R23.reuse ;  /* 0x0000001723237220 */ /* 0x080fe20000400000 */
[C---:B------:R-:W-:Y:S01]  /*3840*/  ISETP.GT.AND P4, PT, R3.reuse, RZ, P0 ;  /* 0x000000ff0300720c */ /* 0x040fe20000784270 */
[----:B------:R-:W-:Y:S01]  /*3850*/  FMUL R36, R36, R23 ;  /* 0x0000001724247220 */ /* 0x000fe20000400000 */
[----:B------:R-:W-:Y:S01]  /*3860*/  F2FP.BF16.F32.PACK_AB R29, RZ, R29 ;  /* 0x0000001dff1d723e */ /* 0x000fe200000010ff */
[----:B------:R-:W-:Y:S01]  /*3870*/  @P1 STG.E.U16 desc[UR36][R8.64], R26 ;  /* 0x0000001a08001986 */ /* 0x000fe2000c101524 */
[----:B------:R-:W-:Y:S01]  /*3880*/  ISETP.GT.AND P1, PT, R3, 0x8, P0 ;  /* 0x000000080300780c */ /* 0x000fe20000724270 */
[-C--:B------:R-:W-:Y:S01]  /*3890*/  FMUL R37, R37, R23.reuse ;  /* 0x0000001725257220 */ /* 0x080fe20000400000 */
[C---:B------:R-:W-:Y:S01]  /*38a0*/  ISETP.GT.AND P0, PT, R4.reuse, 0x10, PT ;  /* 0x000000100400780c */ /* 0x040fe20003f04270 */
[----:B------:R-:W-:Y:S01]  /*38b0*/  @P2 STG.E.U16 desc[UR36][R8.64+0x2], R27 ;  /* 0x0000021b08002986 */ /* 0x000fe2000c101524 */
[----:B------:R-:W-:Y:S01]  /*38c0*/  ISETP.GT.AND P2, PT, R4, 0x9, PT ;  /* 0x000000090400780c */ /* 0x000fe20003f44270 */
[-C--:B------:R-:W-:Y:S01]  /*38d0*/  FMUL R38, R38, R23.reuse ;  /* 0x0000001726267220 */ /* 0x080fe20000400000 */
[----:B------:R-:W-:Y:S01]  /*38e0*/  F2FP.BF16.F32.PACK_AB R30, RZ, R30 ;  /* 0x0000001eff1e723e */ /* 0x000fe200000010ff */
[-C--:B------:R-:W-:Y:S01]  /*38f0*/  FMUL R39, R39, R23.reuse ;  /* 0x0000001727277220 */ /* 0x080fe20000400000 */
[C---:B------:R-:W-:Y:S01]  /*3900*/  ISETP.GT.AND P3, PT, R3.reuse, RZ, P2 ;  /* 0x000000ff0300720c */ /* 0x040fe20001764270 */
[----:B------:R-:W-:Y:S01]  /*3910*/  @P4 STG.E.U16 desc[UR36][R6.64+0x10], R28 ;  /* 0x0000101c06004986 */ /* 0x000fe2000c101524 */
[----:B------:R-:W-:Y:S01]  /*3920*/  ISETP.GT.AND P2, PT, R3, 0x8, P2 ;  /* 0x000000080300780c */ /* 0x000fe20001744270 */
[----:B------:R-:W-:Y:S01]  /*3930*/  FMUL R40, R40, R23 ;  /* 0x0000001728287220 */ /* 0x000fe20000400000 */
[----:B------:R-:W-:Y:S01]  /*3940*/  F2FP.BF16.F32.PACK_AB R31, RZ, R31 ;  /* 0x0000001fff1f723e */ /* 0x000fe200000010ff */
[-C--:B------:R-:W-:Y:S01]  /*3950*/  FMUL R41, R41, R23.reuse ;  /* 0x0000001729297220 */ /* 0x080fe20000400000 */
[----:B------:R-:W-:Y:S01]  /*3960*/  ISETP.GT.AND P4, PT, R3, RZ, P0 ;  /* 0x000000ff0300720c */ /* 0x000fe20000784270 */
[-C--:B------:R-:W-:Y:S01]  /*3970*/  FMUL R42, R42, R23.reuse ;  /* 0x000000172a2a7220 */ /* 0x080fe20000400000 */
[----:B------:R-:W-:Y:S01]  /*3980*/  F2FP.BF16.F32.PACK_AB R32, RZ, R32 ;  /* 0x00000020ff20723e */ /* 0x000fe200000010ff */
[----:B------:R-:W-:Y:S01]  /*3990*/  FMUL R43, R43, R23 ;  /* 0x000000172b2b7220 */ /* 0x000fe20000400000 */
[----:B------:R-:W-:Y:S01]  /*39a0*/  F2FP.BF16.F32.PACK_AB R33, RZ, R33 ;  /* 0x00000021ff21723e */ /* 0x000fe200000010ff */
[-C--:B------:R-:W-:Y:S01]  /*39b0*/  FMUL R44, R44, R23.reuse ;  /* 0x000000172c2c7220 */ /* 0x080fe20000400000 */
[----:B------:R-:W-:Y:S01]  /*39c0*/  F2FP.BF16.F32.PACK_AB R34, RZ, R34 ;  /* 0x00000022ff22723e */ /* 0x000fe200000010ff */
[----:B------:R-:W-:Y:S01]  /*39d0*/  @P3 STG.E.U16 desc[UR36][R6.64+0x12], R29 ;  /* 0x0000121d06003986 */ /* 0x000fe2000c101524 */
[----:B------:R-:W-:Y:S01]  /*39e0*/  ISETP.GT.AND P3, PT, R4, 0x11, PT ;  /* 0x000000110400780c */ /* 0x000fe20003f64270 */
[----:B------:R-:W-:Y:S01]  /*39f0*/  FMUL R45, R45, R23 ;  /* 0x000000172d2d7220 */ /* 0x000fe20000400000 */
[----:B------:R-:W-:Y:S01]  /*3a00*/  F2FP.BF16.F32.PACK_AB R35, RZ, R35 ;  /* 0x00000023ff23723e */ /* 0x000fe200000010ff */
[----:B------:R-:W-:Y:S01]  /*3a10*/  @P1 STG.E.U16 desc[UR36][R8.64+0x10], R30 ;  /* 0x0000101e08001986 */ /* 0x000fe2000c101524 */
[C---:B------:R-:W-:Y:S01]  /*3a20*/  ISETP.GT.AND P1, PT, R3.reuse, 0x8, P0 ;  /* 0x000000080300780c */ /* 0x040fe20000724270 */
[-C--:B------:R-:W-:Y:S01]  /*3a30*/  FMUL R46, R46, R23.reuse ;  /* 0x000000172e2e7220 */ /* 0x080fe20000400000 */
[----:B------:R-:W-:Y:S01]  /*3a40*/  ISETP.GT.AND P0, PT, R4, 0x18, PT ;  /* 0x000000180400780c */ /* 0x000fe20003f04270 */
[----:B------:R-:W-:Y:S01]  /*3a50*/  @P2 STG.E.U16 desc[UR36][R8.64+0x12], R31 ;  /* 0x0000121f08002986 */ /* 0x000fe2000c101524 */
[----:B------:R-:W-:Y:S01]  /*3a60*/  ISETP.GT.AND P2, PT, R3, RZ, P3 ;  /* 0x000000ff0300720c */ /* 0x000fe20001f44270 */
[-C--:B------:R-:W-:Y:S01]  /*3a70*/  FMUL R47, R47, R23.reuse ;  /* 0x000000172f2f7220 */ /* 0x080fe20000400000 */
[C---:B------:R-:W-:Y:S01]  /*3a80*/  ISETP.GT.AND P3, PT, R3.reuse, 0x8, P3 ;  /* 0x000000080300780c */ /* 0x040fe20001f64270 */
[----:B------:R-:W-:Y:S01]  /*3a90*/  @P4 STG.E.U16 desc[UR36][R6.64+0x20], R32 ;  /* 0x0000202006004986 */ /* 0x000fe2000c101524 */
[----:B------:R-:W-:Y:S01]  /*3aa0*/  ISETP.GT.AND P4, PT, R3, RZ, P0 ;  /* 0x000000ff0300720c */ /* 0x000fe20000784270 */
[-C--:B------:R-:W-:Y:S01]  /*3ab0*/  FMUL R48, R48, R23.reuse ;  /* 0x0000001730307220 */ /* 0x080fe20000400000 */
[----:B------:R-:W-:Y:S01]  /*3ac0*/  F2FP.BF16.F32.PACK_AB R36, RZ, R36 ;  /* 0x00000024ff24723e */ /* 0x000fe200000010ff */
[----:B------:R-:W-:Y:S01]  /*3ad0*/  FMUL R49, R49, R23 ;  /* 0x0000001731317220 */ /* 0x000fe20000400000 */
[----:B------:R-:W-:Y:S01]  /*3ae0*/  F2FP.BF16.F32.PACK_AB R37, RZ, R37 ;  /* 0x00000025ff25723e */ /* 0x000fe200000010ff */
[-C--:B------:R-:W-:Y:S01]  /*3af0*/  FMUL R50, R50, R23.reuse ;  /* 0x0000001732327220 */ /* 0x080fe20000400000 */
[----:B------:R-:W-:Y:S01]  /*3b00*/  F2FP.BF16.F32.PACK_AB R38, RZ, R38 ;  /* 0x00000026ff26723e */ /* 0x000fe200000010ff */
[----:B------:R-:W-:Y:S01]  /*3b10*/  FMUL R51, R51, R23 ;  /* 0x0000001733337220 */ /* 0x000fe20000400000 */
[----:B------:R-:W-:Y:S01]  /*3b20*/  F2FP.BF16.F32.PACK_AB R39, RZ, R39 ;  /* 0x00000027ff27723e */ /* 0x000fe200000010ff */
[----:B------:R-:W-:Y:S01]  /*3b30*/  @P2 STG.E.U16 desc[UR36][R6.64+0x22], R33 ;  /* 0x0000222106002986 */ /* 0x000fe2000c101524 */
[----:B------:R-:W-:Y:S01]  /*3b40*/  F2FP.BF16.F32.PACK_AB R40, RZ, R40 ;  /* 0x00000028ff28723e */ /* 0x000fe200000010ff */
        /* <DEDUP_REMOVED lines=10> */
[----:B------:R-:W-:Y:S01]  /*3bf0*/  @P4 STG.E.U16 desc[UR36][R6.64+0x30], R36 ;  /* 0x0000302406004986 */ /* 0x000fe2000c101524 */
[----:B------:R-:W-:Y:S01]  /*3c00*/  ISETP.GT.AND P2, PT, R3, RZ, P3 ;  /* 0x000000ff0300720c */ /* 0x000fe20001f44270 */
[----:B------:R-:W-:Y:S01]  /*3c10*/  FMUL R55, R55, R23 ;  /* 0x0000001737377220 */ /* 0x000fe20000400000 */
[----:B------:R-:W-:-:S02]  /*3c20*/  ISETP.GT.AND P4, PT, R3, 0x8, P3 ;  /* 0x000000080300780c */ /* 0x000fc40001f84270 */
[C---:B------:R-:W-:Y:S02]  /*3c30*/  ISETP.GT.AND P3, PT, R3.reuse, RZ, P0 ;  /* 0x000000ff0300720c */ /* 0x040fe40000764270 */
[----:B------:R-:W-:Y:S02]  /*3c40*/  ISETP.GT.AND P0, PT, R3, 0x8, P0 ;  /* 0x000000080300780c */ /* 0x000fe40000704270 */
[----:B------:R-:W-:Y:S02]  /*3c50*/  F2FP.BF16.F32.PACK_AB R43, RZ, R43 ;  /* 0x0000002bff2b723e */ /* 0x000fe400000010ff */
[----:B------:R-:W-:Y:S02]  /*3c60*/  F2FP.BF16.F32.PACK_AB R44, RZ, R44 ;  /* 0x0000002cff2c723e */ /* 0x000fe400000010ff */
[----:B------:R-:W-:Y:S01]  /*3c70*/  F2FP.BF16.F32.PACK_AB R45, RZ, R45 ;  /* 0x0000002dff2d723e */ /* 0x000fe200000010ff */
[----:B------:R-:W-:Y:S01]  /*3c80*/  @P2 STG.E.U16 desc[UR36][R6.64+0x32], R37 ;  /* 0x0000322506002986 */ /* 0x000fe2000c101524 */
[----:B------:R-:W-:-:S02]  /*3c90*/  F2FP.BF16.F32.PACK_AB R46, RZ, R46 ;  /* 0x0000002eff2e723e */ /* 0x000fc400000010ff */
[----:B------:R-:W-:Y:S01]  /*3ca0*/  F2FP.BF16.F32.PACK_AB R47, RZ, R47 ;  /* 0x0000002fff2f723e */ /* 0x000fe200000010ff */
[----:B------:R-:W-:Y:S01]  /*3cb0*/  @P1 STG.E.U16 desc[UR36][R8.64+0x30], R38 ;  /* 0x0000302608001986 */ /* 0x000fe2000c101524 */
[C---:B------:R-:W-:Y:S02]  /*3cc0*/  ISETP.GT.AND P1, PT, R4.reuse, 0x28, PT ;  /* 0x000000280400780c */ /* 0x040fe40003f24270 */
[----:B------:R-:W-:Y:S01]  /*3cd0*/  F2FP.BF16.F32.PACK_AB R48, RZ, R48 ;  /* 0x00000030ff30723e */ /* 0x000fe200000010ff */
[----:B------:R-:W-:Y:S01]  /*3ce0*/  @P4 STG.E.U16 desc[UR36][R8.64+0x32], R39 ;  /* 0x0000322708004986 */ /* 0x000fe2000c101524 */
[----:B------:R-:W-:Y:S02]  /*3cf0*/  ISETP.GT.AND P4, PT, R4, 0x21, PT ;  /* 0x000000210400780c */ /* 0x000fe40003f84270 */
[----:B------:R-:W-:Y:S01]  /*3d00*/  F2FP.BF16.F32.PACK_AB R49, RZ, R49 ;  /* 0x00000031ff31723e */ /* 0x000fe200000010ff */
[----:B------:R-:W-:Y:S01]  /*3d10*/  @P3 STG.E.U16 desc[UR36][R6.64+0x40], R40 ;  /* 0x0000402806003986 */ /* 0x000fe2000c101524 */
[----:B------:R-:W-:-:S02]  /*3d20*/  ISETP.GT.AND P2, PT, R3, RZ, P4 ;  /* 0x000000ff0300720c */ /* 0x000fc40002744270 */
[C---:B------:R-:W-:Y:S02]  /*3d30*/  ISETP.GT.AND P4, PT, R3.reuse, 0x8, P4 ;  /* 0x000000080300780c */ /* 0x040fe40002784270 */
        /* <DEDUP_REMOVED lines=12> */
[C---:B------:R-:W-:Y:S02]  /*3e00*/  ISETP.GT.AND P2, PT, R3.reuse, RZ, P0 ;  /* 0x000000ff0300720c */ /* 0x040fe40000744270 */
[----:B------:R-:W-:Y:S01]  /*3e10*/  ISETP.GT.AND P0, PT, R3, 0x8, P0 ;  /* 0x000000080300780c */ /* 0x000fe20000704270 */
[----:B------:R-:W-:Y:S01]  /*3e20*/  @P3 STG.E.U16 desc[UR36][R6.64+0x50], R44 ;  /* 0x0000502c06003986 */ /* 0x000fe2000c101524 */
[----:B------:R-:W-:-:S04]  /*3e30*/  ISETP.GT.AND P3, PT, R4, 0x30, PT ;  /* 0x000000300400780c */ /* 0x000fc80003f64270 */
[C---:B------:R-:W-:Y:S02]  /*3e40*/  ISETP.GT.AND P4, PT, R3.reuse, RZ, P3 ;  /* 0x000000ff0300720c */ /* 0x040fe40001f84270 */
[----:B------:R-:W-:-:S03]  /*3e50*/  ISETP.GT.AND P3, PT, R3, 0x8, P3 ;  /* 0x000000080300780c */ /* 0x000fc60001f64270 */
[----:B------:R-:W-:Y:S01]  /*3e60*/  @P2 STG.E.U16 desc[UR36][R6.64+0x52], R45 ;  /* 0x0000522d06002986 */ /* 0x000fe2000c101524 */
[----:B------:R-:W-:-:S03]  /*3e70*/  ISETP.GT.AND P2, PT, R4, 0x39, PT ;  /* 0x000000390400780c */ /* 0x000fc60003f44270 */
[----:B------:R-:W-:Y:S01]  /*3e80*/  @P1 STG.E.U16 desc[UR36][R8.64+0x50], R46 ;  /* 0x0000502e08001986 */ /* 0x000fe2000c101524 */
[----:B------:R-:W-:-:S03]  /*3e90*/  ISETP.GT.AND P1, PT, R4, 0x38, PT ;  /* 0x000000380400780c */ /* 0x000fc60003f24270 */
[----:B------:R-:W-:Y:S01]  /*3ea0*/  @P0 STG.E.U16 desc[UR36][R8.64+0x52], R47 ;  /* 0x0000522f08000986 */ /* 0x000fe2000c101524 */
[----:B------:R-:W-:-:S03]  /*3eb0*/  ISETP.GT.AND P0, PT, R4, 0x31, PT ;  /* 0x000000310400780c */ /* 0x000fc60003f04270 */
[----:B------:R-:W-:Y:S01]  /*3ec0*/  @P4 STG.E.U16 desc[UR36][R6.64+0x60], R48 ;  /* 0x0000603006004986 */ /* 0x000fe2000c101524 */
[C---:B------:R-:W-:Y:S02]  /*3ed0*/  ISETP.GT.AND P4, PT, R3.reuse, RZ, P0 ;  /* 0x000000ff0300720c */ /* 0x040fe40000784270 */
[----:B------:R-:W-:-:S11]  /*3ee0*/  ISETP.GT.AND P0, PT, R3, 0x8, P0 ;  /* 0x000000080300780c */ /* 0x000fd60000704270 */
[----:B------:R-:W-:Y:S02]  /*3ef0*/  @P4 IMAD.MOV.U32 R4, RZ, RZ, R6 ;  /* 0x000000ffff044224 */ /* 0x000fe400078e0006 */
[----:B------:R-:W-:-:S05]  /*3f00*/  @P4 IMAD.MOV.U32 R5, RZ, RZ, R7 ;  /* 0x000000ffff054224 */ /* 0x000fca00078e0007 */
[----:B------:R0:W-:Y:S01]  /*3f10*/  @P4 STG.E.U16 desc[UR36][R4.64+0x62], R49 ;  /* 0x0000623104004986 */ /* 0x0001e2000c101524 */
[C---:B------:R-:W-:Y:S02]  /*3f20*/  ISETP.GT.AND P4, PT, R3.reuse, RZ, P2 ;  /* 0x000000ff0300720c */ /* 0x040fe40001784270 */
[----:B------:R-:W-:Y:S01]  /*3f30*/  ISETP.GT.AND P2, PT, R3, 0x8, P2 ;  /* 0x000000080300780c */ /* 0x000fe20001744270 */
[----:B0-----:R-:W-:Y:S02]  /*3f40*/  @P3 IMAD.MOV.U32 R4, RZ, RZ, R8 ;  /* 0x000000ffff043224 */ /* 0x001fe400078e0008 */
[----:B------:R-:W-:-:S05]  /*3f50*/  @P3 IMAD.MOV.U32 R5, RZ, RZ, R9 ;  /* 0x000000ffff053224 */ /* 0x000fca00078e0009 */
[----:B------:R0:W-:Y:S01]  /*3f60*/  @P3 STG.E.U16 desc[UR36][R4.64+0x60], R50 ;  /* 0x0000603204003986 */ /* 0x0001e2000c101524 */
[C---:B------:R-:W-:Y:S02]  /*3f70*/  ISETP.GT.AND P3, PT, R3.reuse, RZ, P1 ;  /* 0x000000ff0300720c */ /* 0x040fe40000f64270 */
[----:B------:R-:W-:Y:S01]  /*3f80*/  ISETP.GT.AND P1, PT, R3, 0x8, P1 ;  /* 0x000000080300780c */ /* 0x000fe20000f24270 */
[----:B0-----:R-:W-:Y:S02]  /*3f90*/  @P0 IMAD.MOV.U32 R4, RZ, RZ, R8 ;  /* 0x000000ffff040224 */ /* 0x001fe400078e0008 */
[----:B------:R-:W-:-:S05]  /*3fa0*/  @P0 IMAD.MOV.U32 R5, RZ, RZ, R9 ;  /* 0x000000ffff050224 */ /* 0x000fca00078e0009 */
[----:B------:R0:W-:Y:S03]  /*3fb0*/  @P0 STG.E.U16 desc[UR36][R4.64+0x62], R51 ;  /* 0x0000623304000986 */ /* 0x0001e6000c101524 */
[----:B0-----:R-:W-:Y:S02]  /*3fc0*/  @P3 IMAD.MOV.U32 R4, RZ, RZ, R6 ;  /* 0x000000ffff043224 */ /* 0x001fe400078e0006 */
[----:B------:R-:W-:-:S05]  /*3fd0*/  @P3 IMAD.MOV.U32 R5, RZ, RZ, R7 ;  /* 0x000000ffff053224 */ /* 0x000fca00078e0007 */
[----:B------:R0:W-:Y:S04]  /*3fe0*/  @P3 STG.E.U16 desc[UR36][R4.64+0x70], R52 ;  /* 0x0000703404003986 */ /* 0x0001e8000c101524 */
[----:B------:R1:W-:Y:S01]  /*3ff0*/  @P4 STG.E.U16 desc[UR36][R6.64+0x72], R53 ;  /* 0x0000723506004986 */ /* 0x0003e2000c101524 */
[----:B0-----:R-:W-:Y:S02]  /*4000*/  @P1 IMAD.MOV.U32 R4, RZ, RZ, R8 ;  /* 0x000000ffff041224 */ /* 0x001fe400078e0008 */
[----:B------:R-:W-:-:S05]  /*4010*/  @P1 IMAD.MOV.U32 R5, RZ, RZ, R9 ;  /* 0x000000ffff051224 */ /* 0x000fca00078e0009 */
[----:B------:R1:W-:Y:S04]  /*4020*/  @P1 STG.E.U16 desc[UR36][R4.64+0x70], R54 ;  /* 0x0000703604001986 */ /* 0x0003e8000c101524 */
[----:B------:R1:W-:Y:S02]  /*4030*/  @P2 STG.E.U16 desc[UR36][R8.64+0x72], R55 ;  /* 0x0000723708002986 */ /* 0x0003e4000c101524 */
.L_x_96:
[----:B------:R-:W-:Y:S05]  /*4040*/  BSYNC B0 ;  /* 0x0000000000007941 */ /* 0x000fea0003800000 */
.L_x_34:
[----:B------:R-:W-:Y:S01]  /*4050*/  ULDC UR4, c[0x0][0xc] ;  /* 0x0000030000047ab9 */ /* 0x000fe20000000800 */
[----:B------:R-:W-:Y:S01]  /*4060*/  ULDC UR5, c[0x0][0x10] ;  /* 0x0000040000057ab9 */ /* 0x000fe20000000800 */
[----:B------:R-:W0:Y:S01]  /*4070*/  LDC R3, c[0x0][0x14] ;  /* 0x00000500ff037b82 */ /* 0x000e220000000800 */
[----:B------:R-:W-:Y:S01]  /*4080*/  UIMAD.WIDE.U32 UR4, UR4, UR5, URZ ;  /* 0x00000005040472a5 */ /* 0x000fe2000f8e003f */
[----:B------:R-:W-:Y:S02]  /*4090*/  IMAD.MOV.U32 R61, RZ, RZ, -0x1 ;  /* 0xffffffffff3d7424 */ /* 0x000fe400078e00ff */
[----:B------:R-:W-:-:S03]  /*40a0*/  IMAD.MOV.U32 R57, RZ, RZ, -0x1 ;  /* 0xffffffffff397424 */ /* 0x000fc600078e00ff */
[----:B0-----:R-:W-:-:S04]  /*40b0*/  IMAD.WIDE.U32 R16, R3, UR4, R16 ;  /* 0x0000000403107c25 */ /* 0x001fc8000f8e0010 */
[----:B------:R-:W-:Y:S01]  /*40c0*/  IMAD R3, R3, UR5, RZ ;  /* 0x0000000503037c24 */ /* 0x000fe2000f8e02ff */
[----:B------:R-:W-:Y:S02]  /*40d0*/  ULDC.64 UR4, c[0x0][0x650] ;  /* 0x0001940000047ab9 */ /* 0x000fe40000000a00 */
[----:B------:R-:W-:Y:S01]  /*40e0*/  ISETP.GE.U32.AND P0, PT, R16, UR4, PT ;  /* 0x0000000410007c0c */ /* 0x000fe2000bf06070 */
[--C-:B------:R-:W-:Y:S01]  /*40f0*/  IMAD.IADD R17, R17, 0x1, R3.reuse ;  /* 0x0000000111117824 */ /* 0x100fe200078e0203 */
[----:B------:R-:W-:-:S04]  /*4100*/  PRMT R3, RZ, 0x7610, R3 ;  /* 0x00007610ff037816 */ /* 0x000fc80000000003 */
[----:B------:R-:W-:-:S13]  /*4110*/  ISETP.GE.U32.AND.EX P0, PT, R17, UR5, PT, P0 ;  /* 0x0000000511007c0c */ /* 0x000fda000bf06100 */
[----:B------:R-:W-:Y:S05]  /*4120*/  @P0 BRA `(.L_x_97) ;  /* 0x0000000400640947 */ /* 0x000fea0003800000 */
[----:B---3--:R-:W0:Y:S01]  /*4130*/  S2R R12, SR_CTAID.X ;  /* 0x00000000000c7919 */ /* 0x008e220000002500 */
[----:B-12-4-:R-:W1:Y:S01]  /*4140*/  LDC.64 R10, c[0x0][0x628] ;  /* 0x00018a00ff0a7b82 */ /* 0x016e620000000a00 */
[----:B------:R-:W-:Y:S01]  /*4150*/  ULDC UR4, c[0x0][0x150] ;  /* 0x0000540000047ab9 */ /* 0x000fe20000000800 */
[----:B------:R-:W-:Y:S01]  /*4160*/  IMAD.MOV.U32 R8, RZ, RZ, R16 ;  /* 0x000000ffff087224 */ /* 0x000fe200078e0010 */
[----:B-----5:R-:W2:Y:S01]  /*4170*/  S2R R24, SR_CTAID.Y ;  /* 0x0000000000187919 */ /* 0x020ea20000002600 */
[----:B------:R-:W-:-:S04]  /*4180*/  IMAD.MOV.U32 R9, RZ, RZ, R17 ;  /* 0x000000ffff097224 */ /* 0x000fc800078e0011 */
[----:B------:R-:W3:Y:S08]  /*4190*/  LDC R21, c[0x0][0x144] ;  /* 0x00005100ff157b82 */ /* 0x000ef00000000800 */
[----:B------:R-:W4:Y:S08]  /*41a0*/  LDC R0, c[0x0][0x630] ;  /* 0x00018c00ff007b82 */ /* 0x000f300000000800 */
[----:B------:R-:W2:Y:S01]  /*41b0*/  LDC.64 R14, c[0x0][0x620] ;  /* 0x00018800ff0e7b82 */ /* 0x000ea20000000a00 */
[----:B-1----:R-:W-:-:S04]  /*41c0*/  ISETP.NE.U32.AND P0, PT, R10, RZ, PT ;  /* 0x000000ff0a00720c */ /* 0x002fc80003f05070 */
[----:B------:R-:W-:Y:S02]  /*41d0*/  ISETP.NE.AND.EX P0, PT, R11, RZ, PT, P0 ;  /* 0x000000ff0b00720c */ /* 0x000fe40003f05300 */
[----:B0-----:R-:W-:-:S05]  /*41e0*/  I2FP.F32.U32 R3, R12 ;  /* 0x0000000c00037245 */ /* 0x001fca0000201000 */
[----:B------:R-:W-:-:S04]  /*41f0*/  FMUL R3, R3, UR4 ;  /* 0x0000000403037c20 */ /* 0x000fc80008400000 */
[----:B------:R0:W1:Y:S02]  /*4200*/  F2I.U32.TRUNC.NTZ R20, R3 ;  /* 0x0000000300147305 */ /* 0x000064000020f000 */
[----:B---34-:R-:W-:Y:S05]  /*4210*/  @!P0 BRA `(.L_x_98) ;  /* 0x0000000000288947 */ /* 0x018fea0003800000 */
[----:B0-----:R-:W0:Y:S02]  /*4220*/  LDC R3, c[0x0][0x634] ;  /* 0x00018d00ff037b82 */ /* 0x001e240000000800 */
        /* <DEDUP_REMOVED lines=9> */
.L_x_98:
[----:B------:R-:W3:Y:S01]  /*42c0*/  LDC.64 R28, c[0x0][0x640] ;  /* 0x00019000ff1c7b82 */ /* 0x000ee20000000a00 */
[-CC-:B------:R-:W-:Y:S01]  /*42d0*/  SHF.R.U64 R57, R8, R0.reuse, R9.reuse ;  /* 0x0000000008397219 */ /* 0x180fe20000001209 */
[----:B-1----:R-:W-:Y:S01]  /*42e0*/  IMAD.MOV R20, RZ, RZ, -R20 ;  /* 0x000000ffff147224 */ /* 0x002fe200078e0a14 */
[----:B------:R-:W-:Y:S01]  /*42f0*/  SHF.R.U32.HI R0, RZ, R0, R9 ;  /* 0x00000000ff007219 */ /* 0x000fe20000011609 */
[----:B------:R-:W-:Y:S01]  /*4300*/  ULDC UR4, c[0x0][0x154] ;  /* 0x0000550000047ab9 */ /* 0x000fe20000000800 */
[----:B0-----:R-:W-:Y:S01]  /*4310*/  IADD3 R3, P0, RZ, -R57, RZ ;  /* 0x80000039ff037210 */ /* 0x001fe20007f1e0ff */
[----:B------:R-:W-:Y:S02]  /*4320*/  IMAD R21, R21, R20, R12 ;  /* 0x0000001415157224 */ /* 0x000fe400078e020c */
[----:B------:R-:W0:Y:S01]  /*4330*/  LDC R6, c[0x0][0x618] ;  /* 0x00018600ff067b82 */ /* 0x000e220000000800 */
[----:B------:R-:W-:Y:S02]  /*4340*/  IMAD.MOV.U32 R7, RZ, RZ, 0x1 ;  /* 0x00000001ff077424 */ /* 0x000fe400078e00ff */
[----:B------:R-:W-:-:S04]  /*4350*/  IMAD.X R5, RZ, RZ, ~R0, P0 ;  /* 0x000000ffff057224 */ /* 0x000fc800000e0e00 */
[-C--:B--2---:R-:W-:Y:S01]  /*4360*/  IMAD R0, R5, R14.reuse, RZ ;  /* 0x0000000e05007224 */ /* 0x084fe200078e02ff */
[----:B------:R-:W1:Y:S01]  /*4370*/  LDC R8, c[0x0][0x608] ;  /* 0x00018200ff087b82 */ /* 0x000e620000000800 */
[----:B------:R-:W-:-:S04]  /*4380*/  IMAD.WIDE.U32 R4, R3, R14, R16 ;  /* 0x0000000e03047225 */ /* 0x000fc800078e0010 */
[----:B------:R-:W-:Y:S01]  /*4390*/  IMAD R3, R3, R15, R0 ;  /* 0x0000000f03037224 */ /* 0x000fe200078e0200 */
[----:B------:R-:W-:Y:S02]  /*43a0*/  I2FP.F32.U32 R0, R24 ;  /* 0x0000001800007245 */ /* 0x000fe40000201000 */
[----:B------:R-:W2:Y:S01]  /*43b0*/  LDC R26, c[0x0][0x658] ;  /* 0x00019600ff1a7b82 */ /* 0x000ea20000000800 */
[----:B------:R-:W-:Y:S01]  /*43c0*/  IMAD.IADD R3, R5, 0x1, R3 ;  /* 0x0000000105037824 */ /* 0x000fe200078e0203 */
[----:B---3--:R-:W-:Y:S01]  /*43d0*/  ISETP.NE.U32.AND P0, PT, R28, RZ, PT ;  /* 0x000000ff1c00720c */ /* 0x008fe20003f05070 */
[----:B------:R-:W-:Y:S01]  /*43e0*/  FMUL R0, R0, UR4 ;  /* 0x0000000400007c20 */ /* 0x000fe20008400000 */
[----:B------:R-:W-:Y:S02]  /*43f0*/  IMAD.MOV.U32 R5, RZ, RZ, -0x1 ;  /* 0xffffffffff057424 */ /* 0x000fe400078e00ff */
[----:B------:R-:W-:Y:S01]  /*4400*/  ISETP.NE.AND.EX P0, PT, R29, RZ, PT, P0 ;  /* 0x000000ff1d00720c */ /* 0x000fe20003f05300 */
[----:B------:R3:W4:Y:S01]  /*4410*/  F2I.U32.TRUNC.NTZ R13, R0 ;  /* 0x00000000000d7305 */ /* 0x000722000020f000 */
[----:B------:R-:W3:Y:S01]  /*4420*/  LDC R15, c[0x0][0x148] ;  /* 0x00005200ff0f7b82 */ /* 0x000ee20000000800 */
[----:B0-----:R-:W-:-:S02]  /*4430*/  SHF.R.U64 R12, R4, R6, R3 ;  /* 0x00000006040c7219 */ /* 0x001fc40000001203 */
[----:B------:R-:W-:-:S05]  /*4440*/  SHF.R.U32.HI R3, RZ, R6, R3 ;  /* 0x00000006ff037219 */ /* 0x000fca0000011603 */
[----:B------:R-:W0:Y:S01]  /*4450*/  LDC R20, c[0x0][0x600] ;  /* 0x00018000ff147b82 */ /* 0x000e220000000800 */
[-CC-:B-1----:R-:W-:Y:S02]  /*4460*/  SHF.R.U64 R10, R12, R8.reuse, R3.reuse ;  /* 0x000000080c0a7219 */ /* 0x182fe40000001203 */
[----:B------:R-:W-:-:S05]  /*4470*/  SHF.R.U32.HI R3, RZ, R8, R3 ;  /* 0x00000008ff037219 */ /* 0x000fca0000011603 */
[----:B------:R-:W1:Y:S01]  /*4480*/  LDC R27, c[0x0][0x648] ;  /* 0x00019200ff1b7b82 */ /* 0x000e620000000800 */
[-C--:B--2---:R-:W-:Y:S02]  /*4490*/  SHF.L.U32 R4, R5, R26.reuse, RZ ;  /* 0x0000001a05047219 */ /* 0x084fe400000006ff */
[-CC-:B------:R-:W-:Y:S02]  /*44a0*/  SHF.R.U64 R14, R10, R26.reuse, R3.reuse ;  /* 0x0000001a0a0e7219 */ /* 0x180fe40000001203 */
[----:B------:R-:W-:Y:S02]  /*44b0*/  SHF.R.U32.HI R5, RZ, R26, R3 ;  /* 0x0000001aff057219 */ /* 0x000fe40000011603 */
[----:B------:R-:W-:Y:S01]  /*44c0*/  LOP3.LUT R25, RZ, R4, RZ, 0x33, !PT ;  /* 0x00000004ff197212 */ /* 0x000fe200078e33ff */
[----:B------:R-:W2:Y:S01]  /*44d0*/  LDC R30, c[0x0][0x638] ;  /* 0x00018e00ff1e7b82 */ /* 0x000ea20000000800 */
[----:B------:R-:W-:Y:S01]  /*44e0*/  SHF.L.U32 R26, R7, R26, RZ ;  /* 0x0000001a071a7219 */ /* 0x000fe200000006ff */
[----:B------:R-:W-:-:S06]  /*44f0*/  IMAD.MOV.U32 R4, RZ, RZ, R14 ;  /* 0x000000ffff047224 */ /* 0x000fcc00078e000e */
[----:B------:R-:W0:Y:S01]  /*4500*/  LDC R31, c[0x0][0x610] ;  /* 0x00018400ff1f7b82 */ /* 0x000e220000000800 */
[----:B----4-:R-:W-:Y:S05]  /*4510*/  @!P0 BRA `(.L_x_99) ;  /* 0x0000000000288947 */ /* 0x010fea0003800000 */
        /* <DEDUP_REMOVED lines=10> */
.L_x_99:
[----:B------:R-:W-:Y:S01]  /*45c0*/  ISETP.NE.AND P0, PT, R2, 0x1, PT ;  /* 0x000000010200780c */ /* 0x000fe20003f05270 */
[----:B0-----:R-:W-:Y:S01]  /*45d0*/  VIADD R7, R20, 0xffffffff ;  /* 0xffffffff14077836 */ /* 0x001fe20000000000 */
[----:B-1-3--:R-:W-:Y:S01]  /*45e0*/  SHF.R.U64 R0, R4, R27, R5 ;  /* 0x0000001b04007219 */ /* 0x00afe20000001205 */
[----:B------:R-:W-:Y:S01]  /*45f0*/  IMAD.MOV R13, RZ, RZ, -R13 ;  /* 0x000000ffff0d7224 */ /* 0x000fe200078e0a0d */
[----:B------:R-:W-:Y:S01]  /*4600*/  LOP3.LUT R5, R10, R25, RZ, 0xc0, !PT ;  /* 0x000000190a057212 */ /* 0x000fe200078ec0ff */
[----:B------:R-:W-:Y:S01]  /*4610*/  IMAD.MOV.U32 R4, RZ, RZ, 0x1 ;  /* 0x00000001ff047424 */ /* 0x000fe200078e00ff */
[----:B------:R-:W-:Y:S01]  /*4620*/  LOP3.LUT R12, R12, R7, RZ, 0xc0, !PT ;  /* 0x000000070c0c7212 */ /* 0x000fe200078ec0ff */
[----:B------:R-:W-:Y:S02]  /*4630*/  IMAD.MOV R3, RZ, RZ, -R0 ;  /* 0x000000ffff037224 */ /* 0x000fe400078e0a00 */
[----:B------:R-:W-:Y:S02]  /*4640*/  IMAD R0, R26, R0, R5 ;  /* 0x000000001a007224 */ /* 0x000fe400078e0205 */
[----:B--2---:R-:W-:-:S02]  /*4650*/  IMAD R3, R3, R30, R14 ;  /* 0x0000001e03037224 */ /* 0x004fc400078e020e */
[----:B------:R-:W-:Y:S02]  /*4660*/  @P0 IMAD R21, R15, R13, R24 ;  /* 0x0000000d0f150224 */ /* 0x000fe400078e0218 */
[----:B------:R-:W-:Y:S01]  /*4670*/  IMAD R5, R3, R20, R12 ;  /* 0x0000001403057224 */ /* 0x000fe200078e020c */
[----:B------:R-:W-:Y:S01]  /*4680*/  PRMT R3, R4, 0x7610, R3 ;  /* 0x0000761004037816 */ /* 0x000fe20000000003 */
[----:B------:R-:W-:-:S05]  /*4690*/  IMAD R0, R0, R31, R21 ;  /* 0x0000001f00007224 */ /* 0x000fca00078e0215 */
[----:B------:R-:W-:Y:S02]  /*46a0*/  SEL R61, R5, R0, !P0 ;  /* 0x00000000053d7207 */ /* 0x000fe40004000000 */
[----:B------:R-:W-:-:S07]  /*46b0*/  SEL R0, R0, R5, !P0 ;  /* 0x0000000500007207 */ /* 0x000fce0004000000 */
.L_x_97:
[----:B------:R-:W-:Y:S01]  /*46c0*/  LOP3.LUT P0, RZ, R3, 0xff, RZ, 0xc0, !PT ;  /* 0x000000ff03ff7812 */ /* 0x000fe2000780c0ff */
[----:B------:R-:W-:-:S12]  /*46d0*/  IMAD.MOV.U32 R60, RZ, RZ, R0 ;  /* 0x000000ffff3c7224 */ /* 0x000fd800078e0000 */
[----:B------:R-:W-:Y:S05]  /*46e0*/  @P0 BRA `(.L_x_100) ;  /* 0xffffffc800ac0947 */ /* 0x000fea000383ffff */
[----:B------:R-:W-:Y:S05]  /*46f0*/  EXIT ;  /* 0x000000000000794d */ /* 0x000fea0003800000 */
.L_x_7:
[----:B0-----:R-:W-:Y:S01]  /*4700*/  ULDC.64 UR4, c[0x0][0x650] ;  /* 0x0001940000047ab9 */ /* 0x001fe20000000a00 */
        /* <DEDUP_REMOVED lines=25> */
.L_x_102:
[----:B------:R-:W0:Y:S01]  /*48a0*/  LDC.64 R28, c[0x0][0x640] ;  /* 0x00019000ff1c7b82 */ /* 0x000e220000000a00 */
[-CC-:B------:R-:W-:Y:S01]  /*48b0*/  SHF.R.U64 R22, R12, R6.reuse, R13.reuse ;  /* 0x000000060c167219 */ /* 0x180fe2000000120d */
[----:B------:R-:W-:Y:S01]  /*48c0*/  IMAD.MOV.U32 R30, RZ, RZ, 0x1 ;  /* 0x00000001ff1e7424 */ /* 0x000fe200078e00ff */
[----:B------:R-:W-:Y:S02]  /*48d0*/  SHF.R.U32.HI R6, RZ, R6, R13 ;  /* 0x00000006ff067219 */ /* 0x000fe4000001160d */
        /* <DEDUP_REMOVED lines=8> */
[----:B------:R-:W-:Y:S01]  /*4960*/  IMAD.IADD R9, R9, 0x1, R11 ;  /* 0x0000000109097824 */ /* 0x000fe200078e020b */
[----:B0-----:R-:W-:-:S04]  /*4970*/  ISETP.NE.U32.AND P0, PT, R28, RZ, PT ;  /* 0x000000ff1c00720c */ /* 0x001fc80003f05070 */
[----:B------:R-:W-:Y:S02]  /*4980*/  ISETP.NE.AND.EX P0, PT, R29, RZ, PT, P0 ;  /* 0x000000ff1d00720c */ /* 0x000fe40003f05300 */
[----:B------:R-:W0:Y:S01]  /*4990*/  LDC R20, c[0x0][0x600] ;  /* 0x00018000ff147b82 */ /* 0x000e220000000800 */
[-CC-:B-1----:R-:W-:Y:S01]  /*49a0*/  SHF.R.U64 R14, R8, R10.reuse, R9.reuse ;  /* 0x0000000a080e7219 */ /* 0x182fe20000001209 */
[----:B------:R-:W-:Y:S01]  /*49b0*/  IMAD.MOV.U32 R8, RZ, RZ, -0x1 ;  /* 0xffffffffff087424 */ /* 0x000fe200078e00ff */
[----:B------:R-:W-:-:S05]  /*49c0*/  SHF.R.U32.HI R9, RZ, R10, R9 ;  /* 0x0000000aff097219 */ /* 0x000fca0000011609 */
[----:B------:R-:W1:Y:S01]  /*49d0*/  LDC R24, c[0x0][0x648] ;  /* 0x00019200ff187b82 */ /* 0x000e620000000800 */
[-CC-:B--2---:R-:W-:Y:S02]  /*49e0*/  SHF.R.U64 R23, R14, R12.reuse, R9.reuse ;  /* 0x0000000c0e177219 */ /* 0x184fe40000001209 */
[----:B------:R-:W-:-:S05]  /*49f0*/  SHF.R.U32.HI R6, RZ, R12, R9 ;  /* 0x0000000cff067219 */ /* 0x000fca0000011609 */
[----:B------:R-:W2:Y:S01]  /*4a00*/  LDC R26, c[0x0][0x638] ;  /* 0x00018e00ff1a7b82 */ /* 0x000ea20000000800 */
[-C--:B---3--:R-:W-:Y:S02]  /*4a10*/  SHF.L.U32 R8, R8, R27.reuse, RZ ;  /* 0x0000001b08087219 */ /* 0x088fe400000006ff */
[-CC-:B------:R-:W-:Y:S02]  /*4a20*/  SHF.R.U64 R25, R23, R27.reuse, R6.reuse ;  /* 0x0000001b17197219 */ /* 0x180fe40000001206 */
[----:B------:R-:W-:Y:S02]  /*4a30*/  LOP3.LUT R32, RZ, R8, RZ, 0x33, !PT ;  /* 0x00000008ff207212 */ /* 0x000fe400078e33ff */
[----:B------:R-:W-:Y:S01]  /*4a40*/  SHF.R.U32.HI R9, RZ, R27, R6 ;  /* 0x0000001bff097219 */ /* 0x000fe20000011606 */
[----:B------:R-:W3:Y:S01]  /*4a50*/  LDC R31, c[0x0][0x610] ;  /* 0x00018400ff1f7b82 */ /* 0x000ee20000000800 */
[----:B------:R-:W-:Y:S01]  /*4a60*/  IMAD.MOV.U32 R8, RZ, RZ, R25 ;  /* 0x000000ffff087224 */ /* 0x000fe200078e0019 */
[----:B------:R-:W-:Y:S06]  /*4a70*/  @!P0 BRA `(.L_x_103) ;  /* 0x0000000000288947 */ /* 0x000fec0003800000 */
        /* <DEDUP_REMOVED lines=10> */
.L_x_103:
[----:B------:R-:W-:Y:S02]  /*4b20*/  ISETP.NE.AND P0, PT, R2, 0x1, PT ;  /* 0x000000010200780c */ /* 0x000fe40003f05270 */
[----:B-1----:R-:W-:Y:S01]  /*4b30*/  SHF.R.U64 R6, R8, R24, R9 ;  /* 0x0000001808067219 */ /* 0x002fe20000001209 */
[----:B0-----:R-:W-:Y:S01]  /*4b40*/  VIADD R9, R20, 0xffffffff ;  /* 0xffffffff14097836 */ /* 0x001fe20000000000 */
[----:B------:R-:W-:Y:S02]  /*4b50*/  SHF.L.U32 R30, R30, R27, RZ ;  /* 0x0000001b1e1e7219 */ /* 0x000fe400000006ff */
[----:B------:R-:W-:Y:S01]  /*4b60*/  LOP3.LUT R5, R23, R32, RZ, 0xc0, !PT ;  /* 0x0000002017057212 */ /* 0x000fe200078ec0ff */
[----:B------:R-:W-:-:S04]  /*4b70*/  IMAD.MOV R8, RZ, RZ, -R6 ;  /* 0x000000ffff087224 */ /* 0x000fc800078e0a06 */
[----:B------:R-:W-:Y:S01]  /*4b80*/  IMAD R6, R30, R6, R5 ;  /* 0x000000061e067224 */ /* 0x000fe200078e0205 */
[----:B------:R-:W-:Y:S01]  /*4b90*/  LOP3.LUT R5, R14, R9, RZ, 0xc0, !PT ;  /* 0x000000090e057212 */ /* 0x000fe200078ec0ff */
[----:B------:R-:W-:Y:S02]  /*4ba0*/  @P0 IMAD R3, R7, R21, R4 ;  /* 0x0000001507030224 */ /* 0x000fe400078e0204 */
[----:B--2---:R-:W-:Y:S02]  /*4bb0*/  IMAD R4, R8, R26, R25 ;  /* 0x0000001a08047224 */ /* 0x004fe400078e0219 */
[----:B---3--:R-:W-:Y:S02]  /*4bc0*/  IMAD R3, R6, R31, R3 ;  /* 0x0000001f06037224 */ /* 0x008fe400078e0203 */
[----:B------:R-:W-:Y:S02]  /*4bd0*/  IMAD R4, R4, R20, R5 ;  /* 0x0000001404047224 */ /* 0x000fe400078e0205 */
[----:B------:R-:W-:-:S02]  /*4be0*/  IMAD.MOV.U32 R8, RZ, RZ, 0x1 ;  /* 0x00000001ff087424 */ /* 0x000fc400078e00ff */
[----:B------:R-:W-:Y:S01]  /*4bf0*/  IMAD.MOV.U32 R6, RZ, RZ, R22 ;  /* 0x000000ffff067224 */ /* 0x000fe200078e0016 */
[----:B------:R-:W-:Y:S02]  /*4c00*/  SEL R13, R4, R3, !P0 ;  /* 0x00000003040d7207 */ /* 0x000fe40004000000 */
[----:B------:R-:W-:-:S07]  /*4c10*/  SEL R20, R3, R4, !P0 ;  /* 0x0000000403147207 */ /* 0x000fce0004000000 */
.L_x_101:
[----:B------:R-:W-:-:S08]  /*4c20*/  NOP ;  /* 0x0000000000007918 */ /* 0x000fd00000000000 */
[----:B------:R-:W0:-:S00]  /*4c30*/  USETMAXREG.DEALLOC.CTAPOOL 0x28 ;  /* 0x00000028000079c8 */ /* 0x000e0000080e0500 */
[----:B0-----:R-:W-:-:S13]  /*4c40*/  ISETP.NE.AND P0, PT, R0, RZ, PT ;  /* 0x000000ff0000720c */ /* 0x001fda0003f05270 */
[----:B------:R-:W-:Y:S05]  /*4c50*/  @P0 EXIT ;  /* 0x000000000000094d */ /* 0x000fea0003800000 */
[----:B------:R-:W-:Y:S01]  /*4c60*/  LOP3.LUT P0, RZ, R8, 0xff, RZ, 0xc0, !PT ;  /* 0x000000ff08ff7812 */ /* 0x000fe2000780c0ff */
[----:B------:R-:W-:Y:S02]  /*4c70*/  IMAD.MOV.U32 R0, RZ, RZ, 0x1 ;  /* 0x00000001ff007424 */ /* 0x000fe400078e00ff */
[----:B------:R-:W-:-:S10]  /*4c80*/  IMAD.MOV.U32 R3, RZ, RZ, RZ ;  /* 0x000000ffff037224 */ /* 0x000fd400078e00ff */
[----:B------:R-:W-:Y:S05]  /*4c90*/  @!P0 BRA `(.L_x_104) ;  /* 0x0000000c00388947 */ /* 0x000fea0003800000 */
[----:B------:R-:W0:Y:S01]  /*4ca0*/  LDC R0, c[0x0][0x28c] ;  /* 0x0000a300ff007b82 */ /* 0x000e220000000800 */
[----:B------:R-:W-:Y:S01]  /*4cb0*/  ULDC UR5, c[0x0][0x658] ;  /* 0x0001960000057ab9 */ /* 0x000fe20000000800 */
[----:B------:R-:W-:Y:S01]  /*4cc0*/  UMOV UR7, 0xffffffff ;  /* 0xffffffff00077882 */ /* 0x000fe20000000000 */
[----:B------:R-:W-:Y:S01]  /*4cd0*/  ULDC UR6, c[0x0][0xc] ;  /* 0x0000030000067ab9 */ /* 0x000fe20000000800 */
[----:B------:R-:W-:Y:S01]  /*4ce0*/  USHF.L.U32 UR8, UR7, UR5, URZ ;  /* 0x0000000507087299 */ /* 0x000fe2000800063f */
[----:B------:R-:W-:Y:S01]  /*4cf0*/  BSSY B0, `(.L_x_104) ;  /* 0x00000c8000007945 */ /* 0x000fe20003800000 */
[----:B------:R-:W-:Y:S01]  /*4d00*/  UMOV UR9, 0x1 ;  /* 0x0000000100097882 */ /* 0x000fe20000000000 */
[----:B------:R-:W-:Y:S01]  /*4d10*/  ULDC UR7, c[0x0][0x10] ;  /* 0x0000040000077ab9 */ /* 0x000fe20000000800 */
[----:B------:R-:W1:Y:S01]  /*4d20*/  S2UR UR10, SR_CgaCtaId ;  /* 0x00000000000a79c3 */ /* 0x000e620000008800 */
[----:B------:R-:W-:Y:S01]  /*4d30*/  UIMAD.WIDE.U32 UR6, UR6, UR7, URZ ;  /* 0x00000007060672a5 */ /* 0x000fe2000f8e003f */
[----:B------:R-:W-:Y:S01]  /*4d40*/  IMAD.MOV.U32 R9, RZ, RZ, 0x1 ;  /* 0x00000001ff097424 */ /* 0x000fe200078e00ff */
[----:B------:R-:W-:Y:S01]  /*4d50*/  USHF.L.U32 UR18, UR9, UR5, URZ ;  /* 0x0000000509127299 */ /* 0x000fe2000800063f */
[----:B------:R-:W-:Y:S01]  /*4d60*/  LOP3.LUT R8, R19, 0x2, RZ, 0xfc, !PT ;  /* 0x0000000213087812 */ /* 0x000fe200078efcff */
[----:B------:R-:W-:Y:S01]  /*4d70*/  ULDC UR4, c[0x0][0x600] ;  /* 0x0001800000047ab9 */ /* 0x000fe20000000800 */
[----:B------:R-:W-:Y:S01]  /*4d80*/  ULDC UR5, c[0x0][0x14] ;  /* 0x0000050000057ab9 */ /* 0x000fe20000000800 */
[----:B------:R-:W-:-:S02]  /*4d90*/  UIADD3 UR4, UR4, -0x1, URZ ;  /* 0xffffffff04047890 */ /* 0x000fc4000fffe03f */
[----:B------:R-:W-:Y:S02]  /*4da0*/  UIMAD.WIDE.U32 UR20, UR6, UR5, URZ ;  /* 0x00000005061472a5 */ /* 0x000fe4000f8e003f */
[----:B------:R-:W-:Y:S02]  /*4db0*/  UIMAD UR13, UR7, UR5, URZ ;  /* 0x00000005070d72a4 */ /* 0x000fe4000f8e023f */
[----:B------:R-:W-:Y:S02]  /*4dc0*/  ULOP3.LUT UR17, URZ, UR8, URZ, 0x33, !UPT ;  /* 0x000000083f117292 */ /* 0x000fe4000f8e333f */
[----:B------:R-:W-:Y:S01]  /*4dd0*/  UIADD3 UR13, UR21, UR13, URZ ;  /* 0x0000000d150d7290 */ /* 0x000fe2000fffe03f */
[----:B0-----:R-:W-:Y:S01]  /*4de0*/  VIADD R0, R0, 0x1f ;  /* 0x0000001f00007836 */ /* 0x001fe20000000000 */
[----:B------:R-:W-:-:S04]  /*4df0*/  ULDC.64 UR22, c[0x0][0x198] ;  /* 0x0000660000167ab9 */ /* 0x000fc80000000a00 */
[----:B------:R-:W-:Y:S01]  /*4e00*/  SHF.R.S32.HI R3, RZ, 0x1f, R0 ;  /* 0x0000001fff037819 */ /* 0x000fe20000011400 */
[----:B-1----:R-:W-:-:S03]  /*4e10*/  IMAD.U32 R11, RZ, RZ, UR10 ;  /* 0x0000000aff0b7e24 */ /* 0x002fc6000f8e00ff */
[----:B------:R-:W-:Y:S01]  /*4e20*/  LEA.HI R3, R3, R0, RZ, 0x5 ;  /* 0x0000000003037211 */ /* 0x000fe200078f28ff */
[----:B------:R-:W-:-:S03]  /*4e30*/  IMAD.MOV.U32 R0, RZ, RZ, 0x1 ;  /* 0x00000001ff007424 */ /* 0x000fc600078e00ff */
[----:B------:R-:W-:Y:S01]  /*4e40*/  SHF.R.S32.HI R10, RZ, 0x5, R3 ;  /* 0x00000005ff0a7819 */ /* 0x000fe20000011403 */
[----:B------:R-:W-:-:S04]  /*4e50*/  IMAD.MOV.U32 R3, RZ, RZ, RZ ;  /* 0x000000ffff037224 */ /* 0x000fc800078e00ff */
[----:B------:R-:W-:-:S07]  /*4e60*/  VIADD R12, R10, 0x1 ;  /* 0x000000010a0c7836 */ /* 0x000fce0000000000 */
.L_x_115:
[----:B------:R-:W-:-:S03]  /*4e70*/  UMOV UR5, 0xffffffff ;  /* 0xffffffff00057882 */ /* 0x000fc60000000000 */
[----:B------:R-:W-:Y:S05]  /*4e80*/  BRA.DIV UR5, `(.L_x_105) ;  /* 0x0000000e05c87947 */ /* 0x000fea000b800000 */
[----:B------:R-:W-:-:S13]  /*4e90*/  ELECT P6, URZ, PT ;  /* 0x00000000003f782f */ /* 0x000fda00038c0000 */
.L_x_127:
[----:B------:R-:W0:Y:S01]  /*4ea0*/  LDC R4, c[0x0][0x28c] ;  /* 0x0000a300ff047b82 */ /* 0x000e220000000800 */
[----:B------:R-:W-:Y:S01]  /*4eb0*/  BSSY B1, `(.L_x_106) ;  /* 0x0000039000017945 */ /* 0x000fe20003800000 */
[----:B0-----:R-:W-:-:S13]  /*4ec0*/  ISETP.LT.OR P6, PT, R4, 0x1, !P6 ;  /* 0x000000010400780c */ /* 0x001fda00077c1670 */
[----:B------:R-:W-:Y:S05]  /*4ed0*/  @P6 BRA `(.L_x_107) ;  /* 0x0000000000d86947 */ /* 0x000fea0003800000 */
[----:B------:R-:W-:Y:S02]  /*4ee0*/  IMAD R20, R20, 0x2, R11 ;  /* 0x0000000214147824 */ /* 0x000fe400078e020b */
[----:B------:R-:W-:Y:S02]  /*4ef0*/  IMAD.SHL.U32 R15, R13, 0x40, RZ ;  /* 0x000000400d0f7824 */ /* 0x000fe400078e00ff */
[----:B------:R-:W-:Y:S02]  /*4f00*/  IMAD.MOV.U32 R21, RZ, RZ, RZ ;  /* 0x000000ffff157224 */ /* 0x000fe400078e00ff */
[----:B------:R-:W-:Y:S02]  /*4f10*/  IMAD.MOV.U32 R4, RZ, RZ, R12 ;  /* 0x000000ffff047224 */ /* 0x000fe400078e000c */
[----:B------:R-:W-:Y:S02]  /*4f20*/  IMAD.MOV.U32 R5, RZ, RZ, R0 ;  /* 0x000000ffff057224 */ /* 0x000fe400078e0000 */
[----:B------:R-:W-:-:S02]  /*4f30*/  IMAD.MOV.U32 R7, RZ, RZ, R3 ;  /* 0x000000ffff077224 */ /* 0x000fc400078e0003 */
[----:B------:R-:W-:-:S07]  /*4f40*/  IMAD.SHL.U32 R20, R20, 0x40, RZ ;  /* 0x0000004014147824 */ /* 0x000fce00078e00ff */
.L_x_110:
[----:B------:R-:W0:Y:S01]  /*4f50*/  S2UR UR5, SR_CgaCtaId ;  /* 0x00000000000579c3 */ /* 0x000e220000008800 */
[----:B------:R-:W-:Y:S02]  /*4f60*/  MOV R14, 0x400 ;  /* 0x00000400000e7802 */ /* 0x000fe40000000f00 */
[----:B------:R-:W-:Y:S02]  /*4f70*/  SHF.L.U32 R13, R5, 0x1f, RZ ;  /* 0x0000001f050d7819 */ /* 0x000fe400000006ff */
[----:B------:R-:W-:Y:S01]  /*4f80*/  LOP3.LUT P1, RZ, R18, 0x7f, RZ, 0xc0, !PT ;  /* 0x0000007f12ff7812 */ /* 0x000fe2000782c0ff */
[----:B0-----:R-:W-:-:S05]  /*4f90*/  IMAD.U32 R11, RZ, RZ, UR5 ;  /* 0x00000005ff0b7e24 */ /* 0x001fca000f8e00ff */
[----:B------:R-:W-:-:S07]  /*4fa0*/  LEA R24, R11, R14, 0x18 ;  /* 0x0000000e0b187211 */ /* 0x000fce00078ec0ff */
[----:B------:R-:W0:Y:S01]  /*4fb0*/  @!P1 LDC R14, c[0x0][0x500] ;  /* 0x00014000ff0e9b82 */ /* 0x000e220000000800 */
[----:B------:R-:W-:-:S04]  /*4fc0*/  IMAD R22, R7, 0x8, R24 ;  /* 0x0000000807167824 */ /* 0x000fc800078e0218 */
[----:B------:R-:W1:Y:S02]  /*4fd0*/  SYNCS.PHASECHK.TRANS64.TRYWAIT P0, [R22+URZ+0x28], R13 ;  /* 0x0000280d160075a7 */ /* 0x000e64000800017f */
[----:B-1----:R-:W-:Y:S05]  /*4fe0*/  @!P0 BRA `(.L_x_108) ;  /* 0x0000000c00908947 */ /* 0x002fea0003800000 */
.L_x_128:
[----:B-1----:R-:W-:Y:S01]  /*4ff0*/  PRMT R13, R8, 0x9910, RZ ;  /* 0x00009910080d7816 */ /* 0x002fe200000000ff */
[----:B0-----:R0:W-:Y:S03]  /*5000*/  @!P1 SYNCS.ARRIVE.TRANS64 RZ, [R22+URZ], R14 ;  /* 0x0000000e16ff99a7 */ /* 0x0011e6000800003f */
[----:B------:R-:W-:-:S13]  /*5010*/  ISETP.NE.AND P0, PT, R13, 0x2, PT ;  /* 0x000000020d00780c */ /* 0x000fda0003f05270 */
[----:B0-----:R-:W-:Y:S05]  /*5020*/  @P0 BRA `(.L_x_109) ;  /* 0x0000000000040947 */ /* 0x001fea0003800000 */
[----:B------:R-:W-:Y:S01]  /*5030*/  BPT.TRAP 0x1 ;  /* 0x000000040000795c */ /* 0x000fe20000300000 */
.L_x_109:
[----:B------:R-:W-:Y:S01]  /*5040*/  IMAD.SHL.U32 R14, R7, 0x1000, RZ ;  /* 0x00001000070e7824 */ /* 0x000fe200078e00ff */
[----:B------:R-:W-:Y:S01]  /*5050*/  R2UR UR9, R22 ;  /* 0x00000000160972ca */ /* 0x000fe200000e0000 */
[----:B------:R-:W-:Y:S01]  /*5060*/  VIADD R4, R4, 0xffffffff ;  /* 0xffffffff04047836 */ /* 0x000fe20000000000 */
[----:B------:R-:W-:Y:S01]  /*5070*/  R2UR UR11, R20 ;  /* 0x00000000140b72ca */ /* 0x000fe200000e0000 */
[--C-:B------:R-:W-:Y:S01]  /*5080*/  IMAD R13, R11, 0x800, R14.reuse ;  /* 0x000008000b0d7824 */ /* 0x100fe200078e020e */
[----:B------:R-:W-:Y:S01]  /*5090*/  IADD3 R14, R24, 0xa100, R14 ;  /* 0x0000a100180e7810 */ /* 0x000fe20007ffe00e */
[----:B------:R-:W-:Y:S01]  /*50a0*/  UIADD3 UR6, UP0, UR22, 0xf0, URZ ;  /* 0x000000f016067890 */ /* 0x000fe2000ff1e03f */
[----:B------:R-:W-:Y:S01]  /*50b0*/  R2UR UR10, R21 ;  /* 0x00000000150a72ca */ /* 0x000fe200000e0000 */
[----:B------:R-:W-:Y:S01]  /*50c0*/  IMAD R13, R13, 0x2, R24 ;  /* 0x000000020d0d7824 */ /* 0x000fe200078e0218 */
[----:B------:R-:W-:Y:S01]  /*50d0*/  R2UR UR12, R6 ;  /* 0x00000000060c72ca */ /* 0x000fe200000e0000 */
[----:B------:R-:W-:Y:S01]  /*50e0*/  UIADD3 UR24, UP1, UR22, 0x1f0, URZ ;  /* 0x000001f016187890 */ /* 0x000fe2000ff3e03f */
[----:B------:R-:W-:Y:S01]  /*50f0*/  R2UR UR16, R14 ;  /* 0x000000000e1072ca */ /* 0x000fe200000e0000 */
[----:B------:R-:W-:Y:S01]  /*5100*/  UIADD3.X UR7, URZ, UR23, URZ, UP0, !UPT ;  /* 0x000000173f077290 */ /* 0x000fe200087fe43f */
[----:B------:R-:W-:Y:S01]  /*5110*/  R2UR UR5, R13 ;  /* 0x000000000d0572ca */ /* 0x000fe200000e0000 */
[----:B------:R-:W-:Y:S01]  /*5120*/  VIADD R7, R7, 0x1 ;  /* 0x0000000107077836 */ /* 0x000fe20000000000 */
[----:B------:R-:W-:Y:S01]  /*5130*/  R2UR UR19, R15 ;  /* 0x000000000f1372ca */ /* 0x000fe200000e0000 */
[----:B------:R-:W-:Y:S01]  /*5140*/  UIADD3.X UR25, URZ, UR23, URZ, UP1, !UPT ;  /* 0x000000173f197290 */ /* 0x000fe20008ffe43f */
[----:B------:R-:W-:Y:S01]  /*5150*/  ISETP.GT.AND P1, PT, R4, 0x1, PT ;  /* 0x000000010400780c */ /* 0x000fe20003f24270 */
[----:B------:R-:W-:Y:S01]  /*5160*/  UMOV UR14, 0x0 ;  /* 0x00000000000e7882 */ /* 0x000fe20000000000 */
[----:B------:R-:W-:Y:S01]  /*5170*/  UMOV UR15, 0x10000000 ;  /* 0x10000000000f7882 */ /* 0x000fe20000000000 */
[----:B------:R-:W-:Y:S01]  /*5180*/  ISETP.NE.AND P0, PT, R7, 0x5, PT ;  /* 0x000000050700780c */ /* 0x000fe20003f05270 */
[----:B------:R-:W-:-:S03]  /*5190*/  VIADD R21, R21, 0x20 ;  /* 0x0000002015157836 */ /* 0x000fc60000000000 */
[----:B------:R-:W-:Y:S02]  /*51a0*/  SEL R14, RZ, 0x1, P0 ;  /* 0x00000001ff0e7807 */ /* 0x000fe40000000000 */
[----:B------:R-:W-:Y:S01]  /*51b0*/  UIADD3 UR8, UR5, 0x100, URZ ;  /* 0x0000010005087890 */ /* 0x000fe2000fffe03f */
[----:B------:R-:W-:Y:S02]  /*51c0*/  SEL R7, R7, RZ, P0 ;  /* 0x000000ff07077207 */ /* 0x000fe40000000000 */
[----:B------:R-:W-:Y:S01]  /*51d0*/  UMOV UR5, 0x30000 ;  /* 0x0003000000057882 */ /* 0x000fe20000000000 */
[----:B------:R-:W-:-:S05]  /*51e0*/  LOP3.LUT R5, R5, R14, RZ, 0x3c, !PT ;  /* 0x0000000e05057212 */ /* 0x000fca00078e3cff */
[----:B------:R0:W-:Y:S02]  /*51f0*/  UTMALDG.3D.MULTICAST [UR8], [UR6], UR5, desc[UR14] ;  /* 0x00000e08060073b4 */ /* 0x0001e40008011805 */
[----:B0-----:R-:W-:Y:S01]  /*5200*/  UMOV UR8, UR16 ;  /* 0x0000001000087c82 */ /* 0x001fe20008000000 */
[----:B------:R-:W-:Y:S02]  /*5210*/  UMOV UR11, UR19 ;  /* 0x00000013000b7c82 */ /* 0x000fe40008000000 */
[----:B------:R0:W-:Y:S02]  /*5220*/  UTMALDG.3D [UR8], [UR24], desc[UR14] ;  /* 0x00000e08180075b4 */ /* 0x0001e40008011000 */
[----:B0-----:R-:W-:Y:S05]  /*5230*/  @P1 BRA `(.L_x_110) ;  /* 0xfffffffc00441947 */ /* 0x001fea000383ffff */
.L_x_107:
[----:B------:R-:W-:Y:S05]  /*5240*/  BSYNC B1 ;  /* 0x0000000000017941 */ /* 0x000fea0003800000 */
.L_x_106:
[----:B------:R-:W-:Y:S01]  /*5250*/  LOP3.LUT P1, RZ, R9, 0xff, RZ, 0xc0, !PT ;  /* 0x000000ff09ff7812 */ /* 0x000fe2000782c0ff */
[C---:B------:R-:W-:Y:S01]  /*5260*/  IMAD.IADD R6, R10.reuse, 0x1, R3 ;  /* 0x000000010a067824 */ /* 0x040fe200078e0203 */
[----:B------:R-:W-:Y:S01]  /*5270*/  ULDC.64 UR6, c[0x0][0x650] ;  /* 0x0001940000067ab9 */ /* 0x000fe20000000a00 */
[----:B------:R-:W-:Y:S01]  /*5280*/  ISETP.GE.U32.AND P2, PT, R10, 0x5, PT ;  /* 0x000000050a00780c */ /* 0x000fe20003f46070 */
[----:B------:R-:W-:Y:S01]  /*5290*/  BSSY B1, `(.L_x_111) ;  /* 0x000006b000017945 */ /* 0x000fe20003800000 */
[----:B------:R-:W-:Y:S01]  /*52a0*/  IMAD.MOV.U32 R20, RZ, RZ, -0x1 ;  /* 0xffffffffff147424 */ /* 0x000fe200078e00ff */
[----:B------:R-:W-:Y:S01]  /*52b0*/  ISETP.GT.U32.AND P0, PT, R6, 0x4, PT ;  /* 0x000000040600780c */ /* 0x000fe20003f04070 */
[----:B------:R-:W-:Y:S01]  /*52c0*/  IMAD.MOV.U32 R13, RZ, RZ, -0x1 ;  /* 0xffffffffff0d7424 */ /* 0x000fe200078e00ff */
[----:B------:R-:W-:Y:S02]  /*52d0*/  PRMT R9, RZ, 0x7610, R9 ;  /* 0x00007610ff097816 */ /* 0x000fe40000000009 */
[----:B------:R-:W-:-:S03]  /*52e0*/  ISETP.LT.U32.AND P0, PT, R10, 0x5, P0 ;  /* 0x000000050a00780c */ /* 0x000fc60000701070 */
[----:B------:R-:W0:Y:S01]  /*52f0*/  @P1 S2R R11, SR_CgaCtaId ;  /* 0x00000000000b1919 */ /* 0x000e220000008800 */
[----:B------:R-:W-:-:S04]  /*5300*/  @P1 MOV R4, 0x400 ;  /* 0x0000040000041802 */ /* 0x000fc80000000f00 */
[----:B0-----:R-:W-:Y:S01]  /*5310*/  @P1 LEA R3, R11, R4, 0x18 ;  /* 0x000000040b031211 */ /* 0x001fe200078ec0ff */
[----:B------:R-:W-:-:S03]  /*5320*/  IMAD.WIDE.U32 R4, R6, -0x33333333, RZ ;  /* 0xcccccccd06047825 */ /* 0x000fc600078e00ff */
[----:B------:R0:W-:Y:S01]  /*5330*/  @P1 SYNCS.ARRIVE.TRANS64.A1T0 RZ, [R3+URZ+0x68], RZ ;  /* 0x000068ff03ff19a7 */ /* 0x0001e2000810003f */
[----:B------:R-:W-:Y:S02]  /*5340*/  IADD3 R16, P1, R16, UR20, RZ ;  /* 0x0000001410107c10 */ /* 0x000fe4000ff3e0ff */
[----:B------:R-:W-:Y:S02]  /*5350*/  SHF.R.U32.HI R5, RZ, 0x2, R5 ;  /* 0x00000002ff057819 */ /* 0x000fe40000011605 */
[----:B------:R-:W-:Y:S02]  /*5360*/  IADD3.X R17, R17, UR13, RZ, P1, !PT ;  /* 0x0000000d11117c10 */ /* 0x000fe40008ffe4ff */
[----:B------:R-:W-:Y:S02]  /*5370*/  PRMT R4, RZ, 0x7610, R4 ;  /* 0x00007610ff047816 */ /* 0x000fe40000000004 */
[----:B0-----:R-:W-:Y:S02]  /*5380*/  SEL R3, RZ, 0x1, !P0 ;  /* 0x00000001ff037807 */ /* 0x001fe40004000000 */
[----:B------:R-:W-:-:S02]  /*5390*/  ISETP.GE.U32.AND P0, PT, R16, UR6, PT ;  /* 0x0000000610007c0c */ /* 0x000fc4000bf06070 */
[----:B------:R-:W-:Y:S01]  /*53a0*/  LOP3.LUT R0, R0, R3, RZ, 0x3c, !PT ;  /* 0x0000000300007212 */ /* 0x000fe200078e3cff */
[----:B------:R-:W-:Y:S01]  /*53b0*/  IMAD R3, R5, -0x5, R6 ;  /* 0xfffffffb05037824 */ /* 0x000fe200078e0206 */
[----:B------:R-:W-:Y:S01]  /*53c0*/  ISETP.GE.U32.AND.EX P0, PT, R17, UR7, PT, P0 ;  /* 0x0000000711007c0c */ /* 0x000fe2000bf06100 */
[----:B------:R-:W-:Y:S01]  /*53d0*/  IMAD.MOV.U32 R6, RZ, RZ, -0x1 ;  /* 0xffffffffff067424 */ /* 0x000fe200078e00ff */
[----:B------:R-:W-:-:S11]  /*53e0*/  @P2 LOP3.LUT R0, R0, 0x1, R5, 0x78, !PT ;  /* 0x0000000100002812 */ /* 0x000fd600078e7805 */
[----:B------:R-:W-:Y:S05]  /*53f0*/  @P0 BRA `(.L_x_112) ;  /* 0x0000000400500947 */ /* 0x000fea0003800000 */
[----:B------:R-:W0:Y:S01]  /*5400*/  S2R R15, SR_CTAID.X ;  /* 0x00000000000f7919 */ /* 0x000e220000002500 */
[----:B------:R-:W-:Y:S01]  /*5410*/  ULDC.64 UR6, c[0x0][0x628] ;  /* 0x00018a0000067ab9 */ /* 0x000fe20000000a00 */
[----:B------:R-:W1:Y:S01]  /*5420*/  LDC R20, c[0x0][0x144] ;  /* 0x00005100ff147b82 */ /* 0x000e620000000800 */
[----:B------:R-:W-:Y:S01]  /*5430*/  ISETP.NE.U32.AND P0, PT, RZ, UR6, PT ;  /* 0x00000006ff007c0c */ /* 0x000fe2000bf05070 */
[----:B------:R-:W2:Y:S01]  /*5440*/  S2R R13, SR_CTAID.Y ;  /* 0x00000000000d7919 */ /* 0x000ea20000002600 */
[----:B------:R-:W-:Y:S01]  /*5450*/  ULDC UR8, c[0x0][0x630] ;  /* 0x00018c0000087ab9 */ /* 0x000fe20000000800 */
[----:B------:R-:W-:Y:S01]  /*5460*/  ULDC UR9, c[0x0][0x150] ;  /* 0x0000540000097ab9 */ /* 0x000fe20000000800 */
[----:B------:R-:W-:Y:S01]  /*5470*/  ISETP.NE.AND.EX P0, PT, RZ, UR7, PT, P0 ;  /* 0x00000007ff007c0c */ /* 0x000fe2000bf05300 */
[----:B------:R-:W-:Y:S02]  /*5480*/  IMAD.MOV.U32 R4, RZ, RZ, R16 ;  /* 0x000000ffff047224 */ /* 0x000fe400078e0010 */
[----:B------:R-:W-:Y:S01]  /*5490*/  IMAD.MOV.U32 R5, RZ, RZ, R17 ;  /* 0x000000ffff057224 */ /* 0x000fe200078e0011 */
[----:B0-----:R-:W-:-:S09]  /*54a0*/  I2FP.F32.U32 R22, R15 ;  /* 0x0000000f00167245 */ /* 0x001fd20000201000 */
[----:B------:R-:W-:Y:S05]  /*54b0*/  @!P0 BRA `(.L_x_113) ;  /* 0x0000000000288947 */ /* 0x000fea0003800000 */
[----:B------:R-:W-:Y:S02]  /*54c0*/  ULDC UR5, c[0x0][0x634] ;  /* 0x00018d0000057ab9 */ /* 0x000fe40000000800 */
[----:B------:R-:W-:-:S05]  /*54d0*/  IADD3 R5, P0, R16, UR5, RZ ;  /* 0x0000000510057c10 */ /* 0x000fca000ff1e0ff */
[----:B------:R-:W-:-:S04]  /*54e0*/  IMAD.X R21, RZ, RZ, R17, P0 ;  /* 0x000000ffff157224 */ /* 0x000fc800000e0611 */
[----:B------:R-:W-:-:S04]  /*54f0*/  IMAD.WIDE.U32 R6, R21, UR6, RZ ;  /* 0x0000000615067c25 */ /* 0x000fc8000f8e00ff */
[----:B------:R-:W-:-:S04]  /*5500*/  IMAD.WIDE.U32 R6, P0, R5, UR7, R6 ;  /* 0x0000000705067c25 */ /* 0x000fc8000f800006 */
[----:B------:R-:W-:-:S04]  /*5510*/  IMAD.WIDE.U32 R4, R5, UR6, RZ ;  /* 0x0000000605047c25 */ /* 0x000fc8000f8e00ff */
[----:B------:R-:W-:Y:S01]  /*5520*/  IMAD.MOV.U32 R4, RZ, RZ, R7 ;  /* 0x000000ffff047224 */ /* 0x000fe200078e0007 */
[----:B------:R-:W-:Y:S01]  /*5530*/  IADD3 RZ, P1, R5, R6, RZ ;  /* 0x0000000605ff7210 */ /* 0x000fe20007f3e0ff */
[----:B------:R-:W-:-:S04]  /*5540*/  IMAD.X R5, RZ, RZ, RZ, P0 ;  /* 0x000000ffff057224 */ /* 0x000fc800000e06ff */
[----:B------:R-:W-:-:S08]  /*5550*/  IMAD.WIDE.U32.X R4, R21, UR7, R4, P1 ;  /* 0x0000000715047c25 */ /* 0x000fd000088e0404 */
.L_x_113:
[----:B------:R-:W-:Y:S01]  /*5560*/  FMUL R22, R22, UR9 ;  /* 0x0000000916167c20 */ /* 0x000fe20008400000 */
[--C-:B------:R-:W-:Y:S01]  /*5570*/  SHF.R.U64 R14, R4, UR8, R5.reuse ;  /* 0x00000008040e7c19 */ /* 0x100fe20008001205 */
[----:B------:R-:W-:Y:S01]  /*5580*/  ULDC.64 UR6, c[0x0][0x620] ;  /* 0x0001880000067ab9 */ /* 0x000fe20000000a00 */
[----:B------:R-:W-:Y:S01]  /*5590*/  SHF.R.U32.HI R4, RZ, UR8, R5 ;  /* 0x00000008ff047c19 */ /* 0x000fe20008011605 */
[----:B------:R-:W-:Y:S01]  /*55a0*/  ULDC.64 UR8, c[0x0][0x640] ;  /* 0x0001900000087ab9 */ /* 0x000fe20000000a00 */
[----:B------:R-:W-:Y:S01]  /*55b0*/  IADD3 R5, P0, RZ, -R14, RZ ;  /* 0x8000000eff057210 */ /* 0x000fe20007f1e0ff */
[----:B------:R-:W0:Y:S01]  /*55c0*/  F2I.U32.TRUNC.NTZ R22, R22 ;  /* 0x0000001600167305 */ /* 0x000e22000020f000 */
[----:B------:R-:W-:-:S03]  /*55d0*/  ULDC UR5, c[0x0][0x618] ;  /* 0x0001860000057ab9 */ /* 0x000fc60000000800 */
[----:B------:R-:W-:Y:S01]  /*55e0*/  IMAD.X R4, RZ, RZ, ~R4, P0 ;  /* 0x000000ffff047224 */ /* 0x000fe200000e0e04 */
[----:B------:R-:W-:-:S03]  /*55f0*/  ISETP.NE.U32.AND P0, PT, RZ, UR8, PT ;  /* 0x00000008ff007c0c */ /* 0x000fc6000bf05070 */
[----:B------:R-:W-:Y:S01]  /*5600*/  IMAD R4, R4, UR6, RZ ;  /* 0x0000000604047c24 */ /* 0x000fe2000f8e02ff */
[----:B------:R-:W-:-:S03]  /*5610*/  ISETP.NE.AND.EX P0, PT, RZ, UR9, PT, P0 ;  /* 0x00000009ff007c0c */ /* 0x000fc6000bf05300 */
[C---:B------:R-:W-:Y:S02]  /*5620*/  IMAD R7, R5.reuse, UR7, R4 ;  /* 0x0000000705077c24 */ /* 0x040fe4000f8e0204 */
[----:B------:R-:W-:Y:S01]  /*5630*/  IMAD.WIDE.U32 R4, R5, UR6, R16 ;  /* 0x0000000605047c25 */ /* 0x000fe2000f8e0010 */
[----:B------:R-:W-:-:S03]  /*5640*/  ULDC UR6, c[0x0][0x154] ;  /* 0x0000550000067ab9 */ /* 0x000fc60000000800 */
[----:B0-----:R-:W-:Y:S02]  /*5650*/  IMAD.MOV R6, RZ, RZ, -R22 ;  /* 0x000000ffff067224 */ /* 0x001fe400078e0a16 */
[----:B------:R-:W-:Y:S02]  /*5660*/  IMAD.IADD R5, R5, 0x1, R7 ;  /* 0x0000000105057824 */ /* 0x000fe400078e0207 */
[----:B-1----:R-:W-:Y:S01]  /*5670*/  IMAD R15, R20, R6, R15 ;  /* 0x00000006140f7224 */ /* 0x002fe200078e020f */
[----:B--2---:R-:W-:Y:S01]  /*5680*/  I2FP.F32.U32 R6, R13 ;  /* 0x0000000d00067245 */ /* 0x004fe20000201000 */
[----:B------:R-:W0:Y:S01]  /*5690*/  LDC R20, c[0x0][0x148] ;  /* 0x00005200ff147b82 */ /* 0x000e220000000800 */
[--C-:B------:R-:W-:Y:S02]  /*56a0*/  SHF.R.U64 R21, R4, UR5, R5.reuse ;  /* 0x0000000504157c19 */ /* 0x100fe40008001205 */
[----:B------:R-:W-:Y:S01]  /*56b0*/  SHF.R.U32.HI R4, RZ, UR5, R5 ;  /* 0x00000005ff047c19 */ /* 0x000fe20008011605 */
[----:B------:R-:W-:Y:S01]  /*56c0*/  FMUL R6, R6, UR6 ;  /* 0x0000000606067c20 */ /* 0x000fe20008400000 */
[----:B------:R-:W-:-:S02]  /*56d0*/  ULDC UR5, c[0x0][0x608] ;  /* 0x0001820000057ab9 */ /* 0x000fc40000000800 */
[--C-:B------:R-:W-:Y:S01]  /*56e0*/  SHF.R.U64 R23, R21, UR5, R4.reuse ;  /* 0x0000000515177c19 */ /* 0x100fe20008001204 */
[----:B------:R1:W2:Y:S01]  /*56f0*/  F2I.U32.TRUNC.NTZ R24, R6 ;  /* 0x0000000600187305 */ /* 0x0002a2000020f000 */
[----:B------:R-:W-:Y:S01]  /*5700*/  SHF.R.U32.HI R4, RZ, UR5, R4 ;  /* 0x00000005ff047c19 */ /* 0x000fe20008011604 */
[----:B------:R-:W-:-:S03]  /*5710*/  ULDC UR5, c[0x0][0x658] ;  /* 0x0001960000057ab9 */ /* 0x000fc60000000800 */
[--C-:B------:R-:W-:Y:S02]  /*5720*/  SHF.R.U64 R22, R23, UR5, R4.reuse ;  /* 0x0000000517167c19 */ /* 0x100fe40008001204 */
[----:B------:R-:W-:-:S03]  /*5730*/  SHF.R.U32.HI R25, RZ, UR5, R4 ;  /* 0x00000005ff197c19 */ /* 0x000fc60008011604 */
[----:B------:R-:W-:Y:S02]  /*5740*/  IMAD.MOV.U32 R4, RZ, RZ, R22 ;  /* 0x000000ffff047224 */ /* 0x000fe400078e0016 */
[----:B------:R-:W-:Y:S01]  /*5750*/  IMAD.MOV.U32 R5, RZ, RZ, R25 ;  /* 0x000000ffff057224 */ /* 0x000fe200078e0019 */
[----:B-1----:R-:W-:Y:S06]  /*5760*/  @!P0 BRA `(.L_x_114) ;  /* 0x0000000000288947 */ /* 0x002fec0003800000 */
        /* <DEDUP_REMOVED lines=10> */
.L_x_114:
[----:B------:R-:W-:Y:S01]  /*5810*/  ISETP.NE.AND P0, PT, R2, 0x1, PT ;  /* 0x000000010200780c */ /* 0x000fe20003f05270 */
[----:B------:R-:W-:Y:S01]  /*5820*/  ULDC UR5, c[0x0][0x648] ;  /* 0x0001920000057ab9 */ /* 0x000fe20000000800 */
[----:B------:R-:W-:Y:S01]  /*5830*/  LOP3.LUT R23, R23, UR17, RZ, 0xc0, !PT ;  /* 0x0000001117177c12 */ /* 0x000fe2000f8ec0ff */
[----:B--2---:R-:W-:Y:S01]  /*5840*/  IMAD.MOV R24, RZ, RZ, -R24 ;  /* 0x000000ffff187224 */ /* 0x004fe200078e0a18 */
[----:B------:R-:W-:Y:S01]  /*5850*/  SHF.R.U64 R4, R4, UR5, R5 ;  /* 0x0000000504047c19 */ /* 0x000fe20008001205 */
[----:B------:R-:W-:Y:S01]  /*5860*/  ULDC UR5, c[0x0][0x638] ;  /* 0x00018e0000057ab9 */ /* 0x000fe20000000800 */
[----:B------:R-:W-:Y:S01]  /*5870*/  LOP3.LUT R21, R21, UR4, RZ, 0xc0, !PT ;  /* 0x0000000415157c12 */ /* 0x000fe2000f8ec0ff */
[----:B------:R-:W-:Y:S01]  /*5880*/  ULDC UR6, c[0x0][0x610] ;  /* 0x0001840000067ab9 */ /* 0x000fe20000000800 */
[----:B------:R-:W-:Y:S02]  /*5890*/  IMAD.MOV.U32 R6, RZ, RZ, R14 ;  /* 0x000000ffff067224 */ /* 0x000fe400078e000e */
[----:B------:R-:W-:-:S02]  /*58a0*/  IMAD.MOV R5, RZ, RZ, -R4 ;  /* 0x000000ffff057224 */ /* 0x000fc400078e0a04 */
[----:B------:R-:W-:Y:S02]  /*58b0*/  IMAD R4, R4, UR18, R23 ;  /* 0x0000001204047c24 */ /* 0x000fe4000f8e0217 */
[----:B0-----:R-:W-:Y:S02]  /*58c0*/  @P0 IMAD R15, R20, R24, R13 ;  /* 0x00000018140f0224 */ /* 0x001fe400078e020d */
[----:B------:R-:W-:Y:S01]  /*58d0*/  IMAD R22, R5, UR5, R22 ;  /* 0x0000000505167c24 */ /* 0x000fe2000f8e0216 */
[----:B------:R-:W-:Y:S01]  /*58e0*/  ULDC UR5, c[0x0][0x600] ;  /* 0x0001800000057ab9 */ /* 0x000fe20000000800 */
[----:B------:R-:W-:Y:S02]  /*58f0*/  IMAD R15, R4, UR6, R15 ;  /* 0x00000006040f7c24 */ /* 0x000fe4000f8e020f */
[----:B------:R-:W-:Y:S02]  /*5900*/  IMAD R22, R22, UR5, R21 ;  /* 0x0000000516167c24 */ /* 0x000fe4000f8e0215 */
[----:B------:R-:W-:-:S03]  /*5910*/  IMAD.MOV.U32 R4, RZ, RZ, 0x1 ;  /* 0x00000001ff047424 */ /* 0x000fc600078e00ff */
[----:B------:R-:W-:Y:S02]  /*5920*/  SEL R13, R22, R15, !P0 ;  /* 0x0000000f160d7207 */ /* 0x000fe40004000000 */
[----:B------:R-:W-:-:S07]  /*5930*/  SEL R20, R15, R22, !P0 ;  /* 0x000000160f147207 */ /* 0x000fce0004000000 */
.L_x_112:
[----:B------:R-:W-:Y:S05]  /*5940*/  BSYNC B1 ;  /* 0x0000000000017941 */ /* 0x000fea0003800000 */
.L_x_111:
[----:B------:R-:W-:-:S13]  /*5950*/  LOP3.LUT P0, RZ, R4, 0xff, RZ, 0xc0, !PT ;  /* 0x000000ff04ff7812 */ /* 0x000fda000780c0ff */
[----:B------:R-:W-:Y:S05]  /*5960*/  @P0 BRA `(.L_x_115) ;  /* 0xfffffff400400947 */ /* 0x000fea000383ffff */
[----:B------:R-:W-:Y:S05]  /*5970*/  BSYNC B0 ;  /* 0x0000000000007941 */ /* 0x000fea0003800000 */
.L_x_104:
[----:B------:R-:W-:-:S03]  /*5980*/  UMOV UR5, 0xffffffff ;  /* 0xffffffff00057882 */ /* 0x000fc60000000000 */
[----:B------:R-:W-:Y:S05]  /*5990*/  BRA.DIV UR5, `(.L_x_116) ;  /* 0x0000000605387947 */ /* 0x000fea000b800000 */
[----:B------:R-:W-:-:S13]  /*59a0*/  ELECT P6, URZ, PT ;  /* 0x00000000003f782f */ /* 0x000fda00038c0000 */
.L_x_131:
[----:B------:R-:W-:Y:S04]  /*59b0*/  BSSY B0, `(.L_x_117) ;  /* 0x0000034000007945 */ /* 0x000fe80003800000 */
[----:B------:R-:W-:Y:S05]  /*59c0*/  @!P6 BRA `(.L_x_118) ;  /* 0x0000000000c8e947 */ /* 0x000fea0003800000 */
[----:B------:R-:W-:-:S04]  /*59d0*/  LOP3.LUT R19, R19, 0x2, RZ, 0xfc, !PT ;  /* 0x0000000213137812 */ /* 0x000fc800078efcff */
[----:B------:R-:W-:-:S13]  /*59e0*/  ISETP.NE.AND P0, PT, R19, 0x3, PT ;  /* 0x000000031300780c */ /* 0x000fda0003f05270 */
[----:B------:R-:W-:Y:S05]  /*59f0*/  @!P0 BRA `(.L_x_119) ;  /* 0x0000000000048947 */ /* 0x000fea0003800000 */
[----:B------:R-:W-:Y:S01]  /*5a00*/  BPT.TRAP 0x1 ;  /* 0x000000040000795c */ /* 0x000fe20000300000 */
.L_x_119:
[----:B------:R-:W0:Y:S01]  /*5a10*/  S2R R5, SR_CgaCtaId ;  /* 0x0000000000057919 */ /* 0x000e220000008800 */
[----:B------:R-:W-:Y:S02]  /*5a20*/  MOV R2, 0x400 ;  /* 0x0000040000027802 */ /* 0x000fe40000000f00 */
[----:B------:R-:W-:Y:S02]  /*5a30*/  SHF.L.U32 R4, R0, 0x1f, RZ ;  /* 0x0000001f00047819 */ /* 0x000fe400000006ff */
[----:B0-----:R-:W-:-:S05]  /*5a40*/  LEA R2, R5, R2, 0x18 ;  /* 0x0000000205027211 */ /* 0x001fca00078ec0ff */
[----:B------:R-:W-:-:S04]  /*5a50*/  VIADD R2, R2, 0x28 ;  /* 0x0000002802027836 */ /* 0x000fc80000000000 */
[C---:B------:R-:W-:Y:S02]  /*5a60*/  IMAD R7, R3.reuse, 0x8, R2 ;  /* 0x0000000803077824 */ /* 0x040fe400078e0202 */
[----:B------:R-:W-:Y:S02]  /*5a70*/  VIADD R3, R3, 0x1 ;  /* 0x0000000103037836 */ /* 0x000fe40000000000 */
[----:B------:R-:W0:Y:S03]  /*5a80*/  SYNCS.PHASECHK.TRANS64.TRYWAIT P0, [R7+URZ], R4 ;  /* 0x00000004070075a7 */ /* 0x000e26000800017f */
[----:B------:R-:W-:-:S04]  /*5a90*/  ISETP.NE.AND P1, PT, R3, 0x5, PT ;  /* 0x000000050300780c */ /* 0x000fc80003f25270 */
[----:B------:R-:W-:Y:S02]  /*5aa0*/  SEL R5, RZ, 0x1, P1 ;  /* 0x00000001ff057807 */ /* 0x000fe40000800000 */
[----:B------:R-:W-:Y:S02]  /*5ab0*/  SEL R3, R3, RZ, P1 ;  /* 0x000000ff03037207 */ /* 0x000fe40000800000 */
[----:B------:R-:W-:-:S03]  /*5ac0*/  LOP3.LUT R6, R0, R5, RZ, 0x3c, !PT ;  /* 0x0000000500067212 */ /* 0x000fc600078e3cff */
[----:B------:R-:W-:Y:S01]  /*5ad0*/  IMAD R8, R3, 0x8, R2 ;  /* 0x0000000803087824 */ /* 0x000fe200078e0202 */
[----:B------:R-:W-:Y:S01]  /*5ae0*/  SHF.L.U32 R5, R6, 0x1f, RZ ;  /* 0x0000001f06057819 */ /* 0x000fe200000006ff */
[----:B0-----:R-:W-:Y:S06]  /*5af0*/  @!P0 BRA `(.L_x_120) ;  /* 0x0000000400008947 */ /* 0x001fec0003800000 */
.L_x_132:
[----:B------:R-:W1:Y:S01]  /*5b00*/  SYNCS.PHASECHK.TRANS64.TRYWAIT P0, [R8+URZ], R5 ;  /* 0x00000005080075a7 */ /* 0x000e62000800017f */
[----:B------:R-:W-:-:S05]  /*5b10*/  VIADD R0, R3, 0x1 ;  /* 0x0000000103007836 */ /* 0x000fca0000000000 */
[----:B------:R-:W-:-:S04]  /*5b20*/  ISETP.NE.AND P1, PT, R0, 0x5, PT ;  /* 0x000000050000780c */ /* 0x000fc80003f25270 */
[----:B------:R-:W-:Y:S02]  /*5b30*/  SEL R3, RZ, 0x1, P1 ;  /* 0x00000001ff037807 */ /* 0x000fe40000800000 */
[----:B0-----:R-:W-:Y:S02]  /*5b40*/  SEL R7, R0, RZ, P1 ;  /* 0x000000ff00077207 */ /* 0x001fe40000800000 */
[----:B------:R-:W-:-:S03]  /*5b50*/  LOP3.LUT R6, R6, R3, RZ, 0x3c, !PT ;  /* 0x0000000306067212 */ /* 0x000fc600078e3cff */
[----:B------:R-:W-:Y:S01]  /*5b60*/  IMAD R9, R7, 0x8, R2 ;  /* 0x0000000807097824 */ /* 0x000fe200078e0202 */
[----:B------:R-:W-:Y:S01]  /*5b70*/  SHF.L.U32 R4, R6, 0x1f, RZ ;  /* 0x0000001f06047819 */ /* 0x000fe200000006ff */
[----:B-1----:R-:W-:Y:S06]  /*5b80*/  @!P0 BRA `(.L_x_121) ;  /* 0x0000000000f08947 */ /* 0x002fec0003800000 */
.L_x_133:
[----:B------:R-:W1:Y:S01]  /*5b90*/  SYNCS.PHASECHK.TRANS64.TRYWAIT P0, [R9+URZ], R4 ;  /* 0x00000004090075a7 */ /* 0x000e62000800017f */
[----:B------:R-:W-:-:S05]  /*5ba0*/  VIADD R0, R7, 0x1 ;  /* 0x0000000107007836 */ /* 0x000fca0000000000 */
[----:B------:R-:W-:-:S04]  /*5bb0*/  ISETP.NE.AND P1, PT, R0, 0x5, PT ;  /* 0x000000050000780c */ /* 0x000fc80003f25270 */
[----:B------:R-:W-:Y:S02]  /*5bc0*/  SEL R3, RZ, 0x1, P1 ;  /* 0x00000001ff037807 */ /* 0x000fe40000800000 */
[----:B------:R-:W-:Y:S02]  /*5bd0*/  SEL R7, R0, RZ, P1 ;  /* 0x000000ff00077207 */ /* 0x000fe40000800000 */
[----:B------:R-:W-:-:S03]  /*5be0*/  LOP3.LUT R11, R6, R3, RZ, 0x3c, !PT ;  /* 0x00000003060b7212 */ /* 0x000fc600078e3cff */
[----:B------:R-:W-:Y:S01]  /*5bf0*/  IMAD R6, R7, 0x8, R2 ;  /* 0x0000000807067824 */ /* 0x000fe200078e0202 */
[----:B0-----:R-:W-:Y:S01]  /*5c00*/  SHF.L.U32 R5, R11, 0x1f, RZ ;  /* 0x0000001f0b057819 */ /* 0x001fe200000006ff */
[----:B-1----:R-:W-:Y:S06]  /*5c10*/  @!P0 BRA `(.L_x_122) ;  /* 0x0000000000e08947 */ /* 0x002fec0003800000 */
.L_x_134:
[----:B------:R-:W1:Y:S01]  /*5c20*/  SYNCS.PHASECHK.TRANS64.TRYWAIT P0, [R6+URZ], R5 ;  /* 0x00000005060075a7 */ /* 0x000e62000800017f */
[----:B------:R-:W-:-:S05]  /*5c30*/  VIADD R0, R7, 0x1 ;  /* 0x0000000107007836 */ /* 0x000fca0000000000 */
[----:B------:R-:W-:-:S04]  /*5c40*/  ISETP.NE.AND P1, PT, R0, 0x5, PT ;  /* 0x000000050000780c */ /* 0x000fc80003f25270 */
[----:B0-----:R-:W-:Y:S02]  /*5c50*/  SEL R4, RZ, 0x1, P1 ;  /* 0x00000001ff047807 */ /* 0x001fe40000800000 */
[----:B------:R-:W-:Y:S02]  /*5c60*/  SEL R3, R0, RZ, P1 ;  /* 0x000000ff00037207 */ /* 0x000fe40000800000 */
[----:B------:R-:W-:Y:S01]  /*5c70*/  LOP3.LUT R0, R11, R4, RZ, 0x3c, !PT ;  /* 0x000000040b007212 */ /* 0x000fe200078e3cff */
[----:B-1----:R-:W-:Y:S06]  /*5c80*/  @!P0 BRA `(.L_x_123) ;  /* 0x0000000000d88947 */ /* 0x002fec0003800000 */
.L_x_135:
[----:B------:R-:W-:Y:S01]  /*5c90*/  IMAD R3, R3, 0x8, R2 ;  /* 0x0000000803037824 */ /* 0x000fe200078e0202 */
[----:B------:R-:W-:-:S07]  /*5ca0*/  SHF.L.U32 R0, R0, 0x1f, RZ ;  /* 0x0000001f00007819 */ /* 0x000fce00000006ff */
.L_x_124:
[----:B-1----:R1:W2:Y:S02]  /*5cb0*/  SYNCS.PHASECHK.TRANS64.TRYWAIT P0, [R3+URZ], R0 ;  /* 0x00000000030075a7 */ /* 0x0022a4000800017f */
[----:B--2---:R-:W-:Y:S05]  /*5cc0*/  @!P0 NANOSLEEP.SYNCS 0x989680 ;  /* 0x009896800000895d */ /* 0x004fea0003900000 */
[----:B------:R-:W2:Y:S02]  /*5cd0*/  @!P0 SYNCS.PHASECHK.TRANS64 P0, [R3+URZ], R0 ;  /* 0x00000000030085a7 */ /* 0x000ea4000800007f */
[----:B--2---:R-:W-:Y:S05]  /*5ce0*/  @!P0 BRA `(.L_x_124) ;  /* 0xfffffffc00f08947 */ /* 0x004fea000383ffff */
.L_x_118:
[----:B------:R-:W-:Y:S05]  /*5cf0*/  BSYNC B0 ;  /* 0x0000000000007941 */ /* 0x000fea0003800000 */
.L_x_117:
[----:B------:R-:W-:Y:S05]  /*5d00*/  EXIT ;  /* 0x000000000000794d */ /* 0x000fea0003800000 */
.L_x_21:
[----:B---3--:R3:W4:Y:S02]  /*5d10*/  SYNCS.PHASECHK.TRANS64.TRYWAIT P1, [R3+URZ], R0 ;  /* 0x00000000030075a7 */ /* 0x008724000802017f */
[----:B----4-:R-:W-:Y:S05]  /*5d20*/  @!P1 NANOSLEEP.SYNCS 0x989680 ;  /* 0x009896800000995d */ /* 0x010fea0003900000 */
[----:B------:R-:W4:Y:S02]  /*5d30*/  @!P1 SYNCS.PHASECHK.TRANS64 P1, [R3+URZ], R0 ;  /* 0x00000000030095a7 */ /* 0x000f24000802007f */
[----:B----4-:R-:W-:Y:S05]  /*5d40*/  @!P1 BRA `(.L_x_21) ;  /* 0xfffffffc00f09947 */ /* 0x010fea000383ffff */
[----:B------:R-:W-:Y:S05]  /*5d50*/  BRA `(.L_x_20) ;  /* 0xffffffb400d87947 */ /* 0x000fea000383ffff */
.L_x_26:
[----:B-1----:R1:W2:Y:S02]  /*5d60*/  SYNCS.PHASECHK.TRANS64.TRYWAIT P1, [R5+URZ], R4 ;  /* 0x00000004050075a7 */ /* 0x0022a4000802017f */
[----:B--2---:R-:W-:Y:S05]  /*5d70*/  @!P1 NANOSLEEP.SYNCS 0x989680 ;  /* 0x009896800000995d */ /* 0x004fea0003900000 */
[----:B------:R-:W2:Y:S02]  /*5d80*/  @!P1 SYNCS.PHASECHK.TRANS64 P1, [R5+URZ], R4 ;  /* 0x00000004050095a7 */ /* 0x000ea4000802007f */
[----:B--2---:R-:W-:Y:S05]  /*5d90*/  @!P1 BRA `(.L_x_26) ;  /* 0xfffffffc00f09947 */ /* 0x004fea000383ffff */
[----:B------:R-:W-:Y:S05]  /*5da0*/  BRA `(.L_x_25) ;  /* 0xffffffb800887947 */ /* 0x000fea000383ffff */
.L_x_105:
[----:B------:R-:W-:Y:S01]  /*5db0*/  BSSY B1, `(.L_x_125) ;  /* 0x0000006000017945 */ /* 0x000fe20003800000 */
[----:B------:R-:W-:-:S07]  /*5dc0*/  IMAD.MOV.U32 R15, RZ, RZ, -0x1 ;  /* 0xffffffffff0f7424 */ /* 0x000fce00078e00ff */
[----:B------:R-:W-:Y:S05]  /*5dd0*/  WARPSYNC.COLLECTIVE R15, `(.L_x_126) ;  /* 0x000000000f0c7348 */ /* 0x000fea0003c00000 */
[----:B------:R-:W-:Y:S02]  /*5de0*/  ELECT P6, UR62, PT ;  /* 0x00000000003e782f */ /* 0x000fe400038c0000 */
[----:B------:R-:W-:Y:S01]  /*5df0*/  MOV R14, UR62 ;  /* 0x0000003e000e7c02 */ /* 0x000fe20008000f00 */
[----:B------:R-:W-:Y:S10]  /*5e00*/  ENDCOLLECTIVE ;  /* 0x000000000000791b */ /* 0x000ff40003800000 */
.L_x_126:
[----:B------:R-:W-:Y:S05]  /*5e10*/  BSYNC B1 ;  /* 0x0000000000017941 */ /* 0x000fea0003800000 */
.L_x_125:
[----:B------:R-:W-:Y:S05]  /*5e20*/  BRA `(.L_x_127) ;  /* 0xfffffff0001c7947 */ /* 0x000fea000383ffff */
.L_x_108:
[----:B-1----:R1:W2:Y:S02]  /*5e30*/  SYNCS.PHASECHK.TRANS64.TRYWAIT P0, [R22+URZ+0x28], R13 ;  /* 0x0000280d160075a7 */ /* 0x0022a4000800017f */
[----:B--2---:R-:W-:Y:S05]  /*5e40*/  @!P0 NANOSLEEP.SYNCS 0x989680 ;  /* 0x009896800000895d */ /* 0x004fea0003900000 */
[----:B------:R-:W2:Y:S02]  /*5e50*/  @!P0 SYNCS.PHASECHK.TRANS64 P0, [R22+URZ+0x28], R13 ;  /* 0x0000280d160085a7 */ /* 0x000ea4000800007f */
[----:B--2---:R-:W-:Y:S05]  /*5e60*/  @!P0 BRA `(.L_x_108) ;  /* 0xfffffffc00f08947 */ /* 0x004fea000383ffff */
[----:B------:R-:W-:Y:S05]  /*5e70*/  BRA `(.L_x_128) ;  /* 0xfffffff0005c7947 */ /* 0x000fea000383ffff */
.L_x_116:
[----:B------:R-:W-:Y:S01]  /*5e80*/  BSSY B0, `(.L_x_129) ;  /* 0x0000006000007945 */ /* 0x000fe20003800000 */
[----:B------:R-:W-:-:S07]  /*5e90*/  IMAD.MOV.U32 R15, RZ, RZ, -0x1 ;  /* 0xffffffffff0f7424 */ /* 0x000fce00078e00ff */
[----:B------:R-:W-:Y:S05]  /*5ea0*/  WARPSYNC.COLLECTIVE R15, `(.L_x_130) ;  /* 0x000000000f0c7348 */ /* 0x000fea0003c00000 */
[----:B------:R-:W-:Y:S02]  /*5eb0*/  ELECT P6, UR62, PT ;  /* 0x00000000003e782f */ /* 0x000fe400038c0000 */
[----:B------:R-:W-:Y:S01]  /*5ec0*/  MOV R14, UR62 ;  /* 0x0000003e000e7c02 */ /* 0x000fe20008000f00 */
[----:B------:R-:W-:Y:S10]  /*5ed0*/  ENDCOLLECTIVE ;  /* 0x000000000000791b */ /* 0x000ff40003800000 */
.L_x_130:
[----:B------:R-:W-:Y:S05]  /*5ee0*/  BSYNC B0 ;  /* 0x0000000000007941 */ /* 0x000fea0003800000 */
.L_x_129:
[----:B------:R-:W-:Y:S05]  /*5ef0*/  BRA `(.L_x_131) ;  /* 0xfffffff800ac7947 */ /* 0x000fea000383ffff */
.L_x_120:
[----:B0-----:R0:W1:Y:S02]  /*5f00*/  SYNCS.PHASECHK.TRANS64.TRYWAIT P0, [R7+URZ], R4 ;  /* 0x00000004070075a7 */ /* 0x001064000800017f */
[----:B-1----:R-:W-:Y:S05]  /*5f10*/  @!P0 NANOSLEEP.SYNCS 0x989680 ;  /* 0x009896800000895d */ /* 0x002fea0003900000 */
[----:B------:R-:W1:Y:S02]  /*5f20*/  @!P0 SYNCS.PHASECHK.TRANS64 P0, [R7+URZ], R4 ;  /* 0x00000004070085a7 */ /* 0x000e64000800007f */
[----:B-1----:R-:W-:Y:S05]  /*5f30*/  @!P0 BRA `(.L_x_120) ;  /* 0xfffffffc00f08947 */ /* 0x002fea000383ffff */
[----:B------:R-:W-:Y:S05]  /*5f40*/  BRA `(.L_x_132) ;  /* 0xfffffff800ec7947 */ /* 0x000fea000383ffff */
.L_x_121:
[----:B0-----:R0:W1:Y:S02]  /*5f50*/  SYNCS.PHASECHK.TRANS64.TRYWAIT P0, [R8+URZ], R5 ;  /* 0x00000005080075a7 */ /* 0x001064000800017f */
[----:B-1----:R-:W-:Y:S05]  /*5f60*/  @!P0 NANOSLEEP.SYNCS 0x989680 ;  /* 0x009896800000895d */ /* 0x002fea0003900000 */
[----:B------:R-:W1:Y:S02]  /*5f70*/  @!P0 SYNCS.PHASECHK.TRANS64 P0, [R8+URZ], R5 ;  /* 0x00000005080085a7 */ /* 0x000e64000800007f */
[----:B-1----:R-:W-:Y:S05]  /*5f80*/  @!P0 BRA `(.L_x_121) ;  /* 0xfffffffc00f08947 */ /* 0x002fea000383ffff */
[----:B------:R-:W-:Y:S05]  /*5f90*/  BRA `(.L_x_133) ;  /* 0xfffffff800fc7947 */ /* 0x000fea000383ffff */
.L_x_122:
[----:B0-----:R0:W1:Y:S02]  /*5fa0*/  SYNCS.PHASECHK.TRANS64.TRYWAIT P0, [R9+URZ], R4 ;  /* 0x00000004090075a7 */ /* 0x001064000800017f */
[----:B-1----:R-:W-:Y:S05]  /*5fb0*/  @!P0 NANOSLEEP.SYNCS 0x989680 ;  /* 0x009896800000895d */ /* 0x002fea0003900000 */
[----:B------:R-:W1:Y:S02]  /*5fc0*/  @!P0 SYNCS.PHASECHK.TRANS64 P0, [R9+URZ], R4 ;  /* 0x00000004090085a7 */ /* 0x000e64000800007f */
[----:B-1----:R-:W-:Y:S05]  /*5fd0*/  @!P0 BRA `(.L_x_122) ;  /* 0xfffffffc00f08947 */ /* 0x002fea000383ffff */
[----:B------:R-:W-:Y:S05]  /*5fe0*/  BRA `(.L_x_134) ;  /* 0xfffffffc000c7947 */ /* 0x000fea000383ffff */
.L_x_123:
[----:B0-----:R0:W1:Y:S02]  /*5ff0*/  SYNCS.PHASECHK.TRANS64.TRYWAIT P0, [R6+URZ], R5 ;  /* 0x00000005060075a7 */ /* 0x001064000800017f */
[----:B-1----:R-:W-:Y:S05]  /*6000*/  @!P0 NANOSLEEP.SYNCS 0x989680 ;  /* 0x009896800000895d */ /* 0x002fea0003900000 */
[----:B------:R-:W1:Y:S02]  /*6010*/  @!P0 SYNCS.PHASECHK.TRANS64 P0, [R6+URZ], R5 ;  /* 0x00000005060085a7 */ /* 0x000e64000800007f */
[----:B-1----:R-:W-:Y:S05]  /*6020*/  @!P0 BRA `(.L_x_123) ;  /* 0xfffffffc00f08947 */ /* 0x002fea000383ffff */
[----:B------:R-:W-:Y:S05]  /*6030*/  BRA `(.L_x_135) ;  /* 0xfffffffc00147947 */ /* 0x000fea000383ffff */
.L_x_136:
[----:B------:R-:W-:-:S00]  /*6040*/  BRA `(.L_x_136) ;  /* 0xfffffffc00fc7947 */ /* 0x000fc0000383ffff */
[----:B------:R-:W-:-:S00]  /*6050*/  NOP ;  /* 0x0000000000007918 */ /* 0x000fc00000000000 */
        /* <DEDUP_REMOVED lines=10> */
.L_x_137:


//--------------------- .nv.global.init           --------------------------
	.section	.nv.global.init,"aw",@progbits
.nv.global.init:
	.type		$str$22,@object
	.size		$str$22,($str$23 - $str$22)
$str$22:
        /*0000*/ 	.byte	0x6b, 0x5f, 0x74, 0x69, 0x6c, 0x65, 0x5f, 0x63, 0x6f, 0x75, 0x6e, 0x74, 0x20, 0x3e, 0x3d, 0x20
        /*0010*/ 	.byte	0x31, 0x00
	.type		$str$23,@object
	.size		$str$23,(__unnamed_1 - $str$23)
$str$23:
        /*0012*/ 	.byte	0x2f, 0x74, 0x6d, 0x70, 0x2f, 0x63, 0x75, 0x74, 0x6c, 0x61, 0x73, 0x73, 0x5f, 0x73, 0x77, 0x65
        /*0022*/ 	.byte	0x65, 0x70, 0x5f, 0x73, 0x72, 0x63, 0x2f, 0x69, 0x6e, 0x63, 0x6c, 0x75, 0x64, 0x65, 0x2f, 0x63
        /*0032*/ 	.byte	0x75, 0x74, 0x6c, 0x61, 0x73, 0x73, 0x2f, 0x67, 0x65, 0x6d, 0x6d, 0x2f, 0x63, 0x6f, 0x6c, 0x6c
        /*0042*/ 	.byte	0x65, 0x63, 0x74, 0x69, 0x76, 0x65, 0x2f, 0x73, 0x6d, 0x39, 0x30, 0x5f, 0x6d, 0x6d, 0x61, 0x5f
        /*0052*/ 	.byte	0x74, 0x6d, 0x61, 0x5f, 0x67, 0x6d, 0x6d, 0x61, 0x5f, 0x73, 0x73, 0x5f, 0x77, 0x61, 0x72, 0x70
        /*0062*/ 	.byte	0x73, 0x70, 0x65, 0x63, 0x69, 0x61, 0x6c, 0x69, 0x7a, 0x65, 0x64, 0x2e, 0x68, 0x70, 0x70, 0x00
	.type		__unnamed_1,@object
	.size		__unnamed_1,(.L_0 - __unnamed_1)
__unnamed_1:
        /*0072*/ 	.byte	0x76, 0x6f, 0x69, 0x64, 0x20, 0x63, 0x75, 0x74, 0x6c, 0x61, 0x73, 0x73, 0x3a, 0x3a, 0x67, 0x65
        /* <DEDUP_REMOVED lines=180> */
        /*0bc2*/ 	.byte	0x3a, 0x3a, 0x69, 0x64, 0x65, 0x6e, 0x74, 0x69, 0x74, 0x79, 0x5d, 0x00
.L_0:


//--------------------- .nv.shared._ZN7cutlass13device_kernelINS_4gemm6kernel13GemmUniversalIN4cute5tupleIJiiiiEEENS1_10collective13CollectiveMmaINS1_34MainloopSm90TmaGmmaWarpSpecializedILi5ENS5_IJNS4_1CILi1EEENSA_ILi2EEESB_EEENS1_35KernelTmaWarpSpecializedCooperativeEEENS5_IJNSA_ILi128EEENSA_ILi64EEENSA_ILi32EEEEEENS_10bfloat16_tENS5_IJlSB_lEEESK_SL_NS4_8TiledMMAINS4_8MMA_AtomIJNS4_4SM904GMMA27MMA_64x64x16_F32BF16BF16_SSILNSP_5MajorE0ELSR_0ELNSP_7ScaleInE1ELSS_1EEEEEENS4_6LayoutINS5_IJSC_SB_SB_EEENS5_IJSB_NSA_ILi0EEESX_EEEEENS5_IJNS4_10UnderscoreES10_S10_EEEEENS4_23SM90_TMA_LOAD_MULTICASTENS4_14ComposedLayoutINS4_7SwizzleILi2ELi4ELi3EEENS4_18smem_ptr_flag_bitsILi16EEENSV_INS5_IJNSA_ILi8EEESI_EEENS5_IJSI_SB_EEEEEEEvNS4_8identityENS4_13SM90_TMA_LOADES1D_vS1E_EENS_8epilogue10collective6detail29Sm90TmaWarpSpecializedAdapterINS1I_15DefaultEpilogueISK_SL_SL_NS1H_6thread17LinearCombinationISK_Li1EffLNS1M_9ScaleType4KindE0ELNS_15FloatRoundStyleE2ESK_EENS1_15EpilogueDefaultEEEEEvvEEEEvNT_6ParamsE --------------------------
	.section	.nv.shared._ZN7cutlass13device_kernelINS_4gemm6kernel13GemmUniversalIN4cute5tupleIJiiiiEEENS1_10collective13CollectiveMmaINS1_34MainloopSm90TmaGmmaWarpSpecializedILi5ENS5_IJNS4_1CILi1EEENSA_ILi2EEESB_EEENS1_35KernelTmaWarpSpecializedCooperativeEEENS5_IJNSA_ILi128EEENSA_ILi64EEENSA_ILi32EEEEEENS_10bfloat16_tENS5_IJlSB_lEEESK_SL_NS4_8TiledMMAINS4_8MMA_AtomIJNS4_4SM904GMMA27MMA_64x64x16_F32BF16BF16_SSILNSP_5MajorE0ELSR_0ELNSP_7ScaleInE1ELSS_1EEEEEENS4_6LayoutINS5_IJSC_SB_SB_EEENS5_IJSB_NSA_ILi0EEESX_EEEEENS5_IJNS4_10UnderscoreES10_S10_EEEEENS4_23SM90_TMA_LOAD_MULTICASTENS4_14ComposedLayoutINS4_7SwizzleILi2ELi4ELi3EEENS4_18smem_ptr_flag_bitsILi16EEENSV_INS5_IJNSA_ILi8EEESI_EEENS5_IJSI_SB_EEEEEEEvNS4_8identityENS4_13SM90_TMA_LOADES1D_vS1E_EENS_8epilogue10collective6detail29Sm90TmaWarpSpecializedAdapterINS1I_15DefaultEpilogueISK_SL_SL_NS1H_6thread17LinearCombinationISK_Li1EffLNS1M_9ScaleType4KindE0ELNS_15FloatRoundStyleE2ESK_EENS1_15EpilogueDefaultEEEEEvvEEEEvNT_6ParamsE,"aw",@nobits
	.sectionflags	@""
	.align	16
	.zero		1024


//--------------------- .nv.shared.reserved.0     --------------------------
	.section	.nv.shared.reserved.0,"aw",@nobits
	.weak		__nv_reservedSMEM_offset_0_alias
	.size		__nv_reservedSMEM_offset_0_alias, 0, 0
	.other		__nv_reservedSMEM_offset_0_alias,@"STO_CUDA_RESERVED_SHARED STV_DEFAULT"
__nv_reservedSMEM_offset_0_alias:
	.zero		0


//--------------------- .nv.global                --------------------------
	.section	.nv.global,"aw",@nobits
.nv.global:
	.type		_ZN39_INTERNAL_d84ecbb0_4_k_cu_dc4edbcb_31304cute1_E,@object
	.size		_ZN39_INTERNAL_d84ecbb0_4_k_cu_dc4edbcb_31304cute1_E,(_ZN39_INTERNAL_d84ecbb0_4_k_cu_dc4edbcb_31304cuda3std3__45__cpo6cbeginE - _ZN39_INTERNAL_d84ecbb0_4_k_cu_dc4edbcb_31304cute1_E)
_ZN39_INTERNAL_d84ecbb0_4_k_cu_dc4edbcb_31304cute1_E:
	.zero		1
	.type		_ZN39_INTERNAL_d84ecbb0_4_k_cu_dc4edbcb_31304cuda3std3__45__cpo6cbeginE,@object
	.size		_ZN39_INTERNAL_d84ecbb0_4_k_cu_dc4edbcb_31304cuda3std3__45__cpo6cbeginE,(_ZN39_INTERNAL_d84ecbb0_4_k_cu_dc4edbcb_31304cuda3std3__48in_placeE - _ZN39_INTERNAL_d84ecbb0_4_k_cu_dc4edbcb_31304cuda3std3__45__cpo6cbeginE)
_ZN39_INTERNAL_d84ecbb0_4_k_cu_dc4edbcb_31304cuda3std3__45__cpo6cbeginE:
	.zero		1
	.type		_ZN39_INTERNAL_d84ecbb0_4_k_cu_dc4edbcb_31304cuda3std3__48in_placeE,@object
	.size		_ZN39_INTERNAL_d84ecbb0_4_k_cu_dc4edbcb_31304cuda3std3__48in_placeE,(_ZN39_INTERNAL_d84ecbb0_4_k_cu_dc4edbcb_31304cuda3std6ranges3__45__cpo9iter_moveE - _ZN39_INTERNAL_d84ecbb0_4_k_cu_dc4edbcb_31304cuda3std3__48in_placeE)
_ZN39_INTERNAL_d84ecbb0_4_k_cu_dc4edbcb_31304cuda3std3__48in_placeE:
	.zero		1
	.type		_ZN39_INTERNAL_d84ecbb0_4_k_cu_dc4edbcb_31304cuda3std6ranges3__45__cpo9iter_moveE,@object
	.size		_ZN39_INTERNAL_d84ecbb0_4_k_cu_dc4edbcb_31304cuda3std6ranges3__45__cpo9iter_moveE,(_ZN39_INTERNAL_d84ecbb0_4_k_cu_dc4edbcb_31304cuda3std3__45__cpo5beginE - _ZN39_INTERNAL_d84ecbb0_4_k_cu_dc4edbcb_31304cuda3std6ranges3__45__cpo9iter_moveE)
_ZN39_INTERNAL_d84ecbb0_4_k_cu_dc4edbcb_31304cuda3std6ranges3__45__cpo9iter_moveE:
	.zero		1
	.type		_ZN39_INTERNAL_d84ecbb0_4_k_cu_dc4edbcb_31304cuda3std3__45__cpo5beginE,@object
	.size		_ZN39_INTERNAL_d84ecbb0_4_k_cu_dc4edbcb_31304cuda3std3__45__cpo5beginE,(_ZN39_INTERNAL_d84ecbb0_4_k_cu_dc4edbcb_31304cuda3std3__441_GLOBAL__N__d84ecbb0_4_k_cu_dc4edbcb_31306ignoreE - _ZN39_INTERNAL_d84ecbb0_4_k_cu_dc4edbcb_31304cuda3std3__45__cpo5beginE)
_ZN39_INTERNAL_d84ecbb0_4_k_cu_dc4edbcb_31304cuda3std3__45__cpo5beginE:
	.zero		1
	.type		_ZN39_INTERNAL_d84ecbb0_4_k_cu_dc4edbcb_31304cuda3std3__441_GLOBAL__N__d84ecbb0_4_k_cu_dc4edbcb_31306ignoreE,@object
	.size		_ZN39_INTERNAL_d84ecbb0_4_k_cu_dc4edbcb_31304cuda3std3__441_GLOBAL__N__d84ecbb0_4_k_cu_dc4edbcb_31306ignoreE,(_ZN39_INTERNAL_d84ecbb0_4_k_cu_dc4edbcb_31304cute7productE - _ZN39_INTERNAL_d84ecbb0_4_k_cu_dc4edbcb_31304cuda3std3__441_GLOBAL__N__d84ecbb0_4_k_cu_dc4edbcb_31306ignoreE)
_ZN39_INTERNAL_d84ecbb0_4_k_cu_dc4edbcb_31304cuda3std3__441_GLOBAL__N__d84ecbb0_4_k_cu_dc4edbcb_31306ignoreE:
	.zero		1
	.type		_ZN39_INTERNAL_d84ecbb0_4_k_cu_dc4edbcb_31304cute7productE,@object
	.size		_ZN39_INTERNAL_d84ecbb0_4_k_cu_dc4edbcb_31304cute7productE,(_ZN39_INTERNAL_d84ecbb0_4_k_cu_dc4edbcb_31304cuda3std3__45__cpo3endE - _ZN39_INTERNAL_d84ecbb0_4_k_cu_dc4edbcb_31304cute7productE)
_ZN39_INTERNAL_d84ecbb0_4_k_cu_dc4edbcb_31304cute7productE:
	.zero		1
	.type		_ZN39_INTERNAL_d84ecbb0_4_k_cu_dc4edbcb_31304cuda3std3__45__cpo3endE,@object
	.size		_ZN39_INTERNAL_d84ecbb0_4_k_cu_dc4edbcb_31304cuda3std3__45__cpo3endE,(_ZN39_INTERNAL_d84ecbb0_4_k_cu_dc4edbcb_31304cuda3std3__419piecewise_constructE - _ZN39_INTERNAL_d84ecbb0_4_k_cu_dc4edbcb_31304cuda3std3__45__cpo3endE)
_ZN39_INTERNAL_d84ecbb0_4_k_cu_dc4edbcb_31304cuda3std3__45__cpo3endE:
	.zero		1
	.type		_ZN39_INTERNAL_d84ecbb0_4_k_cu_dc4edbcb_31304cuda3std3__419piecewise_constructE,@object
	.size		_ZN39_INTERNAL_d84ecbb0_4_k_cu_dc4edbcb_31304cuda3std3__419piecewise_constructE,(_ZN39_INTERNAL_d84ecbb0_4_k_cu_dc4edbcb_31304cuda3std3__45__cpo4cendE - _ZN39_INTERNAL_d84ecbb0_4_k_cu_dc4edbcb_31304cuda3std3__419piecewise_constructE)
_ZN39_INTERNAL_d84ecbb0_4_k_cu_dc4edbcb_31304cuda3std3__419piecewise_constructE:
	.zero		1
	.type		_ZN39_INTERNAL_d84ecbb0_4_k_cu_dc4edbcb_31304cuda3std3__45__cpo4cendE,@object
	.size		_ZN39_INTERNAL_d84ecbb0_4_k_cu_dc4edbcb_31304cuda3std3__45__cpo4cendE,(_ZN39_INTERNAL_d84ecbb0_4_k_cu_dc4edbcb_31304cuda3std6ranges3__45__cpo4swapE - _ZN39_INTERNAL_d84ecbb0_4_k_cu_dc4edbcb_31304cuda3std3__45__cpo4cendE)
_ZN39_INTERNAL_d84ecbb0_4_k_cu_dc4edbcb_31304cuda3std3__45__cpo4cendE:
	.zero		1
	.type		_ZN39_INTERNAL_d84ecbb0_4_k_cu_dc4edbcb_31304cuda3std6ranges3__45__cpo4swapE,@object
	.size		_ZN39_INTERNAL_d84ecbb0_4_k_cu_dc4edbcb_31304cuda3std6ranges3__45__cpo4swapE,(.L_8 - _ZN39_INTERNAL_d84ecbb0_4_k_cu_dc4edbcb_31304cuda3std6ranges3__45__cpo4swapE)
_ZN39_INTERNAL_d84ecbb0_4_k_cu_dc4edbcb_31304cuda3std6ranges3__45__cpo4swapE:
	.zero		1
.L_8:


//--------------------- .nv.constant0._ZN7cutlass13device_kernelINS_4gemm6kernel13GemmUniversalIN4cute5tupleIJiiiiEEENS1_10collective13CollectiveMmaINS1_34MainloopSm90TmaGmmaWarpSpecializedILi5ENS5_IJNS4_1CILi1EEENSA_ILi2EEESB_EEENS1_35KernelTmaWarpSpecializedCooperativeEEENS5_IJNSA_ILi128EEENSA_ILi64EEENSA_ILi32EEEEEENS_10bfloat16_tENS5_IJlSB_lEEESK_SL_NS4_8TiledMMAINS4_8MMA_AtomIJNS4_4SM904GMMA27MMA_64x64x16_F32BF16BF16_SSILNSP_5MajorE0ELSR_0ELNSP_7ScaleInE1ELSS_1EEEEEENS4_6LayoutINS5_IJSC_SB_SB_EEENS5_IJSB_NSA_ILi0EEESX_EEEEENS5_IJNS4_10UnderscoreES10_S10_EEEEENS4_23SM90_TMA_LOAD_MULTICASTENS4_14ComposedLayoutINS4_7SwizzleILi2ELi4ELi3EEENS4_18smem_ptr_flag_bitsILi16EEENSV_INS5_IJNSA_ILi8EEESI_EEENS5_IJSI_SB_EEEEEEEvNS4_8identityENS4_13SM90_TMA_LOADES1D_vS1E_EENS_8epilogue10collective6detail29Sm90TmaWarpSpecializedAdapterINS1I_15DefaultEpilogueISK_SL_SL_NS1H_6thread17LinearCombinationISK_Li1EffLNS1M_9ScaleType4KindE0ELNS_15FloatRoundStyleE2ESK_EENS1_15EpilogueDefaultEEEEEvvEEEEvNT_6ParamsE --------------------------
	.section	.nv.constant0._ZN7cutlass13device_kernelINS_4gemm6kernel13GemmUniversalIN4cute5tupleIJiiiiEEENS1_10collective13CollectiveMmaINS1_34MainloopSm90TmaGmmaWarpSpecializedILi5ENS5_IJNS4_1CILi1EEENSA_ILi2EEESB_EEENS1_35KernelTmaWarpSpecializedCooperativeEEENS5_IJNSA_ILi128EEENSA_ILi64EEENSA_ILi32EEEEEENS_10bfloat16_tENS5_IJlSB_lEEESK_SL_NS4_8TiledMMAINS4_8MMA_AtomIJNS4_4SM904GMMA27MMA_64x64x16_F32BF16BF16_SSILNSP_5MajorE0ELSR_0ELNSP_7ScaleInE1ELSS_1EEEEEENS4_6LayoutINS5_IJSC_SB_SB_EEENS5_IJSB_NSA_ILi0EEESX_EEEEENS5_IJNS4_10UnderscoreES10_S10_EEEEENS4_23SM90_TMA_LOAD_MULTICASTENS4_14ComposedLayoutINS4_7SwizzleILi2ELi4ELi3EEENS4_18smem_ptr_flag_bitsILi16EEENSV_INS5_IJNSA_ILi8EEESI_EEENS5_IJSI_SB_EEEEEEEvNS4_8identityENS4_13SM90_TMA_LOADES1D_vS1E_EENS_8epilogue10collective6detail29Sm90TmaWarpSpecializedAdapterINS1I_15DefaultEpilogueISK_SL_SL_NS1H_6thread17LinearCombinationISK_Li1EffLNS1M_9ScaleType4KindE0ELNS_15FloatRoundStyleE2ESK_EENS1_15EpilogueDefaultEEEEEvvEEEEvNT_6ParamsE,"a",@progbits
	.sectionflags	@""
	.align	4
.nv.constant0._ZN7cutlass13device_kernelINS_4gemm6kernel13GemmUniversalIN4cute5tupleIJiiiiEEENS1_10collective13CollectiveMmaINS1_34MainloopSm90TmaGmmaWarpSpecializedILi5ENS5_IJNS4_1CILi1EEENSA_ILi2EEESB_EEENS1_35KernelTmaWarpSpecializedCooperativeEEENS5_IJNSA_ILi128EEENSA_ILi64EEENSA_ILi32EEEEEENS_10bfloat16_tENS5_IJlSB_lEEESK_SL_NS4_8TiledMMAINS4_8MMA_AtomIJNS4_4SM904GMMA27MMA_64x64x16_F32BF16BF16_SSILNSP_5MajorE0ELSR_0ELNSP_7ScaleInE1ELSS_1EEEEEENS4_6LayoutINS5_IJSC_SB_SB_EEENS5_IJSB_NSA_ILi0EEESX_EEEEENS5_IJNS4_10UnderscoreES10_S10_EEEEENS4_23SM90_TMA_LOAD_MULTICASTENS4_14ComposedLayoutINS4_7SwizzleILi2ELi4ELi3EEENS4_18smem_ptr_flag_bitsILi16EEENSV_INS5_IJNSA_ILi8EEESI_EEENS5_IJSI_SB_EEEEEEEvNS4_8identityENS4_13SM90_TMA_LOADES1D_vS1E_EENS_8epilogue10collective6detail29Sm90TmaWarpSpecializedAdapterINS1I_15DefaultEpilogueISK_SL_SL_NS1H_6thread17LinearCombinationISK_Li1EffLNS1M_9ScaleType4KindE0ELNS_15FloatRoundStyleE2ESK_EENS1_15EpilogueDefaultEEEEEvvEEEEvNT_6ParamsE:
	.zero		1664


//--------------------- SYMBOLS --------------------------

	.type		.nv.reservedSmem.offset0,@object
	.size		.nv.reservedSmem.offset0,0x4
	.type		__assertfail,@function
